def attn_fwd(
    Q,
    K,
    V,
    Out,
    Lse,
    sm_scale,
    stride_qz,
    stride_qh,
    stride_qm,
    stride_qk,
    stride_kz,
    stride_kh,
    stride_kn,
    stride_kk,
    stride_vz,
    stride_vh,
    stride_vn,
    stride_vk,
    stride_oz,
    stride_oh,
    stride_om,
    stride_ok,
    seqlen_q,
    seqlen_k,
    BLOCK_M: tl.constexpr,
    BLOCK_N: tl.constexpr,
    HEAD_DIM: tl.constexpr,
    CAUSAL: tl.constexpr,
):
    start_m = tl.program_id(0)
    off_hz = tl.program_id(1)
    q_off = off_hz * stride_qh
    k_off = off_hz * stride_kh
    v_off = off_hz * stride_vh
    offs_m = start_m * BLOCK_M + tl.arange(0, BLOCK_M)
    offs_d = tl.arange(0, HEAD_DIM)
    offs_n = tl.arange(0, BLOCK_N)
    q_ptrs = Q + q_off + offs_m[:, None] * stride_qm + offs_d[None, :] * stride_qk
    k_ptrs = K + k_off + offs_d[:, None] * stride_kk + offs_n[None, :] * stride_kn
    v_ptrs = V + v_off + offs_n[:, None] * stride_vn + offs_d[None, :] * stride_vk
    m_i = tl.full([BLOCK_M], float("-inf"), dtype=tl.float32)
    l_i = tl.zeros([BLOCK_M], dtype=tl.float32) + 1.0
    acc = tl.zeros([BLOCK_M, HEAD_DIM], dtype=tl.float32)
    q = tl.load(q_ptrs)
    acc, l_i, m_i = _attn_fwd_inner(
        acc,
        l_i,
        m_i,
        q,
        k_ptrs,
        v_ptrs,
        sm_scale,
        stride_kn,
        stride_vn,
        start_m,
        seqlen_k,
        BLOCK_M,
        BLOCK_N,
        HEAD_DIM,
        CAUSAL,
    )
    acc = acc / l_i[:, None]
    lse = m_i + tl.math.log2(l_i) / 1.4426950408889634
    o_ptrs = (
        Out
        + off_hz * stride_oh
        + offs_m[:, None] * stride_om
        + offs_d[None, :] * stride_ok
    )
    tl.store(o_ptrs, acc.to(Out.dtype.element_ty))
    tl.store(Lse + off_hz * seqlen_q + offs_m, lse)

# config = {"BLOCK_M": 64, "BLOCK_N": 32, "HEAD_DIM": 64, "arch": "sm_100", "causal": true, "dtype": "bf16", "num_stages": 3, "num_warps": 8}
# arch = sm_100


// ===== COMPILED SASS (sm_100a) =====

	.target	sm_100a

	.elftype	@"ET_EXEC"


//--------------------- .note.nv.tkinfo           --------------------------
	.section	.note.nv.tkinfo,"",@"SHT_NOTE"
	.sectionflags	@"SHF_NOTE_NV_TKINFO"
	.tkinfo
        /*0018*/ 	.word	0x00000081
        /*0030*/ 	.string	""
        /*0030*/ 	.string	"ptxas-blackwell"
        /*0030*/ 	.string	"Cuda compilation tools, release 12.9, V12.9.86"
        /*0030*/ 	.string	"Build cuda_12.9.r12.9/compiler.36037853_0"
        /*0030*/ 	.string	"-v  -suppress-debug-info  -lineinfo  -arch sm_100a "



//--------------------- .note.nv.cuver            --------------------------
	.section	.note.nv.cuver,"",@"SHT_NOTE"
	.sectionflags	@"SHF_NOTE_NV_CUVER"
        /*0018*/ 	.short	0x0001
        /*001a*/ 	.short	0x0064
        /*001c*/ 	.short	0x0001
        /*001e*/ 	.short	0x0000
        /*0020*/ 	.short	0x0001
        /*0022*/ 	.short	0x0000


//--------------------- .nv.info                  --------------------------
	.section	.nv.info,"",@"SHT_CUDA_INFO"
	.align	4


	//----- nvinfo : EIATTR_REGCOUNT
	.align		4
        /*0000*/ 	.byte	0x04, 0x2f
        /*0002*/ 	.short	(.L_5 - .L_4)
	.align		4
.L_4:
        /*0004*/ 	.word	index@(attn_fwd)
        /*0008*/ 	.word	0x00000050


	//----- nvinfo : EIATTR_FRAME_SIZE
	.align		4
.L_5:
        /*000c*/ 	.byte	0x04, 0x11
        /*000e*/ 	.short	(.L_7 - .L_6)
	.align		4
.L_6:
        /*0010*/ 	.word	index@($__internal_2_$__cuda_sm10x_tcgen05_guardrail_trap_unallocated_columns_being_dealloced)
        /*0014*/ 	.word	0x00000000


	//----- nvinfo : EIATTR_FRAME_SIZE
	.align		4
.L_7:
        /*0018*/ 	.byte	0x04, 0x11
        /*001a*/ 	.short	(.L_9 - .L_8)
	.align		4
.L_8:
        /*001c*/ 	.word	index@($__internal_1_$__cuda_sm10x_tcgen05_guardrail_trap_phase_invalid_during_alloc)
        /*0020*/ 	.word	0x00000000


	//----- nvinfo : EIATTR_FRAME_SIZE
	.align		4
.L_9:
        /*0024*/ 	.byte	0x04, 0x11
        /*0026*/ 	.short	(.L_11 - .L_10)
	.align		4
.L_10:
        /*0028*/ 	.word	index@($__internal_0_$__cuda_sm10x_tcgen05_guardrail_trap_col_being_dealloced_not_returned_by_alloc)
        /*002c*/ 	.word	0x00000000


	//----- nvinfo : EIATTR_FRAME_SIZE
	.align		4
.L_11:
        /*0030*/ 	.byte	0x04, 0x11
        /*0032*/ 	.short	(.L_13 - .L_12)
	.align		4
.L_12:
        /*0034*/ 	.word	index@(attn_fwd)
        /*0038*/ 	.word	0x00000000


	//----- nvinfo : EIATTR_MIN_STACK_SIZE
	.align		4
.L_13:
        /*003c*/ 	.byte	0x04, 0x12
        /*003e*/ 	.short	(.L_15 - .L_14)
	.align		4
.L_14:
        /*0040*/ 	.word	index@(attn_fwd)
        /*0044*/ 	.word	0x00000000
.L_15:


//--------------------- .nv.info.attn_fwd         --------------------------
	.section	.nv.info.attn_fwd,"",@"SHT_CUDA_INFO"
	.sectionflags	@""
	.align	4


	//----- nvinfo : EIATTR_CUDA_API_VERSION
	.align		4
        /*0000*/ 	.byte	0x04, 0x37
        /*0002*/ 	.short	(.L_17 - .L_16)
.L_16:
        /*0004*/ 	.word	0x00000081


	//----- nvinfo : EIATTR_KPARAM_INFO
	.align		4
.L_17:
        /*0008*/ 	.byte	0x04, 0x17
        /*000a*/ 	.short	(.L_19 - .L_18)
.L_18:
        /*000c*/ 	.word	0x00000000
        /*0010*/ 	.short	0x0019
        /*0012*/ 	.short	0x0080
        /*0014*/ 	.byte	0x00, 0xf4, 0x21, 0x00


	//----- nvinfo : EIATTR_KPARAM_INFO
	.align		4
.L_19:
        /*0018*/ 	.byte	0x04, 0x17
        /*001a*/ 	.short	(.L_21 - .L_20)
.L_20:
        /*001c*/ 	.word	0x00000000
        /*0020*/ 	.short	0x0018
        /*0022*/ 	.short	0x0078
        /*0024*/ 	.byte	0x00, 0xf4, 0x21, 0x00


	//----- nvinfo : EIATTR_KPARAM_INFO
	.align		4
.L_21:
        /*0028*/ 	.byte	0x04, 0x17
        /*002a*/ 	.short	(.L_23 - .L_22)
.L_22:
        /*002c*/ 	.word	0x00000000
        /*0030*/ 	.short	0x0017
        /*0032*/ 	.short	0x0070
        /*0034*/ 	.byte	0x00, 0xf0, 0x11, 0x00


	//----- nvinfo : EIATTR_KPARAM_INFO
	.align		4
.L_23:
        /*0038*/ 	.byte	0x04, 0x17
        /*003a*/ 	.short	(.L_25 - .L_24)
.L_24:
        /*003c*/ 	.word	0x00000000
        /*0040*/ 	.short	0x0016
        /*0042*/ 	.short	0x006c
        /*0044*/ 	.byte	0x00, 0xf0, 0x11, 0x00


	//----- nvinfo : EIATTR_KPARAM_INFO
	.align		4
.L_25:
        /*0048*/ 	.byte	0x04, 0x17
        /*004a*/ 	.short	(.L_27 - .L_26)
.L_26:
        /*004c*/ 	.word	0x00000000
        /*0050*/ 	.short	0x0015
        /*0052*/ 	.short	0x0068
        /*0054*/ 	.byte	0x00, 0xf0, 0x11, 0x00


	//----- nvinfo : EIATTR_KPARAM_INFO
	.align		4
.L_27:
        /*0058*/ 	.byte	0x04, 0x17
        /*005a*/ 	.short	(.L_29 - .L_28)
.L_28:
        /*005c*/ 	.word	0x00000000
        /*0060*/ 	.short	0x0014
        /*0062*/ 	.short	0x0064
        /*0064*/ 	.byte	0x00, 0xf0, 0x11, 0x00


	//----- nvinfo : EIATTR_KPARAM_INFO
	.align		4
.L_29:
        /*0068*/ 	.byte	0x04, 0x17
        /*006a*/ 	.short	(.L_31 - .L_30)
.L_30:
        /*006c*/ 	.word	0x00000000
        /*0070*/ 	.short	0x0013
        /*0072*/ 	.short	0x0060
        /*0074*/ 	.byte	0x00, 0xf0, 0x11, 0x00


	//----- nvinfo : EIATTR_KPARAM_INFO
	.align		4
.L_31:
        /*0078*/ 	.byte	0x04, 0x17
        /*007a*/ 	.short	(.L_33 - .L_32)
.L_32:
        /*007c*/ 	.word	0x00000000
        /*0080*/ 	.short	0x0012
        /*0082*/ 	.short	0x005c
        /*0084*/ 	.byte	0x00, 0xf0, 0x11, 0x00


	//----- nvinfo : EIATTR_KPARAM_INFO
	.align		4
.L_33:
        /*0088*/ 	.byte	0x04, 0x17
        /*008a*/ 	.short	(.L_35 - .L_34)
.L_34:
        /*008c*/ 	.word	0x00000000
        /*0090*/ 	.short	0x0011
        /*0092*/ 	.short	0x0058
        /*0094*/ 	.byte	0x00, 0xf0, 0x11, 0x00


	//----- nvinfo : EIATTR_KPARAM_INFO
	.align		4
.L_35:
        /*0098*/ 	.byte	0x04, 0x17
        /*009a*/ 	.short	(.L_37 - .L_36)
.L_36:
        /*009c*/ 	.word	0x00000000
        /*00a0*/ 	.short	0x0010
        /*00a2*/ 	.short	0x0054
        /*00a4*/ 	.byte	0x00, 0xf0, 0x11, 0x00


	//----- nvinfo : EIATTR_KPARAM_INFO
	.align		4
.L_37:
        /*00a8*/ 	.byte	0x04, 0x17
        /*00aa*/ 	.short	(.L_39 - .L_38)
.L_38:
        /*00ac*/ 	.word	0x00000000
        /*00b0*/ 	.short	0x000f
        /*00b2*/ 	.short	0x0050
        /*00b4*/ 	.byte	0x00, 0xf0, 0x11, 0x00


	//----- nvinfo : EIATTR_KPARAM_INFO
	.align		4
.L_39:
        /*00b8*/ 	.byte	0x04, 0x17
        /*00ba*/ 	.short	(.L_41 - .L_40)
.L_40:
        /*00bc*/ 	.word	0x00000000
        /*00c0*/ 	.short	0x000e
        /*00c2*/ 	.short	0x004c
        /*00c4*/ 	.byte	0x00, 0xf0, 0x11, 0x00


	//----- nvinfo : EIATTR_KPARAM_INFO
	.align		4
.L_41:
        /*00c8*/ 	.byte	0x04, 0x17
        /*00ca*/ 	.short	(.L_43 - .L_42)
.L_42:
        /*00cc*/ 	.word	0x00000000
        /*00d0*/ 	.short	0x000d
        /*00d2*/ 	.short	0x0048
        /*00d4*/ 	.byte	0x00, 0xf0, 0x11, 0x00


	//----- nvinfo : EIATTR_KPARAM_INFO
	.align		4
.L_43:
        /*00d8*/ 	.byte	0x04, 0x17
        /*00da*/ 	.short	(.L_45 - .L_44)
.L_44:
        /*00dc*/ 	.word	0x00000000
        /*00e0*/ 	.short	0x000c
        /*00e2*/ 	.short	0x0044
        /*00e4*/ 	.byte	0x00, 0xf0, 0x11, 0x00


	//----- nvinfo : EIATTR_KPARAM_INFO
	.align		4
.L_45:
        /*00e8*/ 	.byte	0x04, 0x17
        /*00ea*/ 	.short	(.L_47 - .L_46)
.L_46:
        /*00ec*/ 	.word	0x00000000
        /*00f0*/ 	.short	0x000b
        /*00f2*/ 	.short	0x0040
        /*00f4*/ 	.byte	0x00, 0xf0, 0x11, 0x00


	//----- nvinfo : EIATTR_KPARAM_INFO
	.align		4
.L_47:
        /*00f8*/ 	.byte	0x04, 0x17
        /*00fa*/ 	.short	(.L_49 - .L_48)
.L_48:
        /*00fc*/ 	.word	0x00000000
        /*0100*/ 	.short	0x000a
        /*0102*/ 	.short	0x003c
        /*0104*/ 	.byte	0x00, 0xf0, 0x11, 0x00


	//----- nvinfo : EIATTR_KPARAM_INFO
	.align		4
.L_49:
        /*0108*/ 	.byte	0x04, 0x17
        /*010a*/ 	.short	(.L_51 - .L_50)
.L_50:
        /*010c*/ 	.word	0x00000000
        /*0110*/ 	.short	0x0009
        /*0112*/ 	.short	0x0038
        /*0114*/ 	.byte	0x00, 0xf0, 0x11, 0x00


	//----- nvinfo : EIATTR_KPARAM_INFO
	.align		4
.L_51:
        /*0118*/ 	.byte	0x04, 0x17
        /*011a*/ 	.short	(.L_53 - .L_52)
.L_52:
        /*011c*/ 	.word	0x00000000
        /*0120*/ 	.short	0x0008
        /*0122*/ 	.short	0x0034
        /*0124*/ 	.byte	0x00, 0xf0, 0x11, 0x00


	//----- nvinfo : EIATTR_KPARAM_INFO
	.align		4
.L_53:
        /*0128*/ 	.byte	0x04, 0x17
        /*012a*/ 	.short	(.L_55 - .L_54)
.L_54:
        /*012c*/ 	.word	0x00000000
        /*0130*/ 	.short	0x0007
        /*0132*/ 	.short	0x0030
        /*0134*/ 	.byte	0x00, 0xf0, 0x11, 0x00


	//----- nvinfo : EIATTR_KPARAM_INFO
	.align		4
.L_55:
        /*0138*/ 	.byte	0x04, 0x17
        /*013a*/ 	.short	(.L_57 - .L_56)
.L_56:
        /*013c*/ 	.word	0x00000000
        /*0140*/ 	.short	0x0006
        /*0142*/ 	.short	0x002c
        /*0144*/ 	.byte	0x00, 0xf0, 0x11, 0x00


	//----- nvinfo : EIATTR_KPARAM_INFO
	.align		4
.L_57:
        /*0148*/ 	.byte	0x04, 0x17
        /*014a*/ 	.short	(.L_59 - .L_58)
.L_58:
        /*014c*/ 	.word	0x00000000
        /*0150*/ 	.short	0x0005
        /*0152*/ 	.short	0x0028
        /*0154*/ 	.byte	0x00, 0xf0, 0x11, 0x00


	//----- nvinfo : EIATTR_KPARAM_INFO
	.align		4
.L_59:
        /*0158*/ 	.byte	0x04, 0x17
        /*015a*/ 	.short	(.L_61 - .L_60)
.L_60:
        /*015c*/ 	.word	0x00000000
        /*0160*/ 	.short	0x0004
        /*0162*/ 	.short	0x0020
        /*0164*/ 	.byte	0x00, 0xf4, 0x21, 0x00


	//----- nvinfo : EIATTR_KPARAM_INFO
	.align		4
.L_61:
        /*0168*/ 	.byte	0x04, 0x17
        /*016a*/ 	.short	(.L_63 - .L_62)
.L_62:
        /*016c*/ 	.word	0x00000000
        /*0170*/ 	.short	0x0003
        /*0172*/ 	.short	0x0018
        /*0174*/ 	.byte	0x00, 0xf4, 0x21, 0x00


	//----- nvinfo : EIATTR_KPARAM_INFO
	.align		4
.L_63:
        /*0178*/ 	.byte	0x04, 0x17
        /*017a*/ 	.short	(.L_65 - .L_64)
.L_64:
        /*017c*/ 	.word	0x00000000
        /*0180*/ 	.short	0x0002
        /*0182*/ 	.short	0x0010
        /*0184*/ 	.byte	0x00, 0xf4, 0x21, 0x00


	//----- nvinfo : EIATTR_KPARAM_INFO
	.align		4
.L_65:
        /*0188*/ 	.byte	0x04, 0x17
        /*018a*/ 	.short	(.L_67 - .L_66)
.L_66:
        /*018c*/ 	.word	0x00000000
        /*0190*/ 	.short	0x0001
        /*0192*/ 	.short	0x0008
        /*0194*/ 	.byte	0x00, 0xf4, 0x21, 0x00


	//----- nvinfo : EIATTR_KPARAM_INFO
	.align		4
.L_67:
        /*0198*/ 	.byte	0x04, 0x17
        /*019a*/ 	.short	(.L_69 - .L_68)
.L_68:
        /*019c*/ 	.word	0x00000000
        /*01a0*/ 	.short	0x0000
        /*01a2*/ 	.short	0x0000
        /*01a4*/ 	.byte	0x00, 0xf4, 0x21, 0x00


	//----- nvinfo : EIATTR_AT_ENTRY_FRAGMENTS
	.align		4
.L_69:
        /*01a8*/ 	.byte	0x04, 0x4f
        /*01aa*/ 	.short	(.L_71 - .L_70)


	//   ....[0]....
.L_70:
        /*01ac*/ 	.word	0x00000004


	//----- nvinfo : EIATTR_RESERVED_SMEM_USED
	.align		4
.L_71:
        /*01b0*/ 	.byte	0x01, 0x41
	.zero		2


	//----- nvinfo : EIATTR_SPARSE_MMA_MASK
	.align		4
        /*01b4*/ 	.byte	0x03, 0x50
        /*01b6*/ 	.short	0x0000


	//----- nvinfo : EIATTR_TCGEN05_1CTA_USED
	.align		4
        /*01b8*/ 	.byte	0x01, 0x51
	.zero		2


	//----- nvinfo : EIATTR_MAXREG_COUNT
	.align		4
        /*01bc*/ 	.byte	0x03, 0x1b
        /*01be*/ 	.short	0x00ff


	//----- nvinfo : EIATTR_NUM_BARRIERS
	.align		4
        /*01c0*/ 	.byte	0x02, 0x4c
        /*01c2*/ 	.byte	0x01
	.zero		1


	//----- nvinfo : EIATTR_INT_WARP_WIDE_INSTR_OFFSETS
	.align		4
        /*01c4*/ 	.byte	0x04, 0x31
        /*01c6*/ 	.short	(.L_73 - .L_72)


	//   ....[0]....
.L_72:
        /*01c8*/ 	.word	0x00000b30


	//   ....[1]....
        /*01cc*/ 	.word	0x00000b50


	//   ....[2]....
        /*01d0*/ 	.word	0x00000ff0


	//   ....[3]....
        /*01d4*/ 	.word	0x00001060


	//   ....[4]....
        /*01d8*/ 	.word	0x00002760


	//   ....[5]....
        /*01dc*/ 	.word	0x00004750


	//   ....[6]....
        /*01e0*/ 	.word	0x000047a0


	//----- nvinfo : EIATTR_COOP_GROUP_MASK_REGIDS
	.align		4
.L_73:
        /*01e4*/ 	.byte	0x04, 0x29
        /*01e6*/ 	.short	(.L_75 - .L_74)


	//   ....[0]....
.L_74:
        /*01e8*/ 	.word	0xffffffff


	//   ....[1]....
        /*01ec*/ 	.word	0xffffffff


	//   ....[2]....
        /*01f0*/ 	.word	0xffffffff


	//   ....[3]....
        /*01f4*/ 	.word	0xffffffff


	//   ....[4]....
        /*01f8*/ 	.word	0xffffffff


	//   ....[5]....
        /*01fc*/ 	.word	0xffffffff


	//   ....[6]....
        /*0200*/ 	.word	0xffffffff


	//   ....[7]....
        /*0204*/ 	.word	0xffffffff


	//   ....[8]....
        /*0208*/ 	.word	0xffffffff


	//   ....[9]....
        /*020c*/ 	.word	0xffffffff


	//   ....[10]....
        /*0210*/ 	.word	0xffffffff


	//   ....[11]....
        /*0214*/ 	.word	0xffffffff


	//----- nvinfo : EIATTR_COOP_GROUP_INSTR_OFFSETS
	.align		4
.L_75:
        /*0218*/ 	.byte	0x04, 0x28
        /*021a*/ 	.short	(.L_77 - .L_76)


	//   ....[0]....
.L_76:
        /*021c*/ 	.word	0x00000060


	//   ....[1]....
        /*0220*/ 	.word	0x00000320


	//   ....[2]....
        /*0224*/ 	.word	0x00001750


	//   ....[3]....
        /*0228*/ 	.word	0x000018b0


	//   ....[4]....
        /*022c*/ 	.word	0x00001b40


	//   ....[5]....
        /*0230*/ 	.word	0x00001d50


	//   ....[6]....
        /*0234*/ 	.word	0x00002d40


	//   ....[7]....
        /*0238*/ 	.word	0x00002db0


	//   ....[8]....
        /*023c*/ 	.word	0x00003000


	//   ....[9]....
        /*0240*/ 	.word	0x00003070


	//   ....[10]....
        /*0244*/ 	.word	0x000045e0


	//   ....[11]....
        /*0248*/ 	.word	0x00004850


	//----- nvinfo : EIATTR_VRC_CTA_INIT_COUNT
	.align		4
.L_77:
        /*024c*/ 	.byte	0x02, 0x4a
        /*024e*/ 	.byte	0x80
	.zero		1


	//----- nvinfo : EIATTR_MBARRIER_INSTR_OFFSETS
	.align		4
        /*0250*/ 	.byte	0x04, 0x39
        /*0252*/ 	.short	(.L_79 - .L_78)


	//   ....[0]....
.L_78:
        /*0254*/ 	.word	0x00000e50
        /*0258*/ 	.word	0x000000ff
        /*025c*/ 	.word	0x00005000
        /*0260*/ 	.short	0x0100
        /*0262*/ 	.byte	0x0b
	.zero		1


	//   ....[1]....
        /*0264*/ 	.word	0x00001050
        /*0268*/ 	.word	0x000000ff
        /*026c*/ 	.word	0x00005008
        /*0270*/ 	.short	0x0100
        /*0272*/ 	.byte	0x0b
	.zero		1


	//   ....[2]....
        /*0274*/ 	.word	0x00001150
        /*0278*/ 	.word	0x000000ff
        /*027c*/ 	.word	0x00003000
        /*0280*/ 	.short	0x0100
        /*0282*/ 	.byte	0x0b
	.zero		1


	//   ....[3]....
        /*0284*/ 	.word	0x000013a0
        /*0288*/ 	.word	0x000000ff
        /*028c*/ 	.word	0x00003000
        /*0290*/ 	.short	0x010a
        /*0292*/ 	.byte	0x0b
	.zero		1


	//   ....[4]....
        /*0294*/ 	.word	0x000017c0
        /*0298*/ 	.word	0x000000ff
        /*029c*/ 	.word	0x00003000
        /*02a0*/ 	.short	0x0108
        /*02a2*/ 	.byte	0x0b
	.zero		1


	//   ....[5]....
        /*02a4*/ 	.word	0x00002820
        /*02a8*/ 	.word	0x000000ff
        /*02ac*/ 	.word	0x00005010
        /*02b0*/ 	.short	0x0100
        /*02b2*/ 	.byte	0x0b
	.zero		1


	//   ....[6]....
        /*02b4*/ 	.word	0x00002990
        /*02b8*/ 	.word	0x000000ff
        /*02bc*/ 	.word	0x00005010
        /*02c0*/ 	.short	0x010a
        /*02c2*/ 	.byte	0x0b
	.zero		1


	//   ....[7]....
        /*02c4*/ 	.word	0x00002d50
        /*02c8*/ 	.word	0x000000ff
        /*02cc*/ 	.word	0x00005010
        /*02d0*/ 	.short	0x0108
        /*02d2*/ 	.byte	0x0b
	.zero		1


	//   ....[8]....
        /*02d4*/ 	.word	0x000030d0
        /*02d8*/ 	.word	0x000000ff
        /*02dc*/ 	.word	0x00000000
        /*02e0*/ 	.short	0x010a
        /*02e2*/ 	.byte	0x28
	.zero		1


	//   ....[9]....
        /*02e4*/ 	.word	0x00003700
        /*02e8*/ 	.word	0x000000ff
        /*02ec*/ 	.word	0x00000000
        /*02f0*/ 	.short	0x010a
        /*02f2*/ 	.byte	0x28
	.zero		1


	//   ....[10]....
        /*02f4*/ 	.word	0x00003880
        /*02f8*/ 	.word	0x000000ff
        /*02fc*/ 	.word	0x00005000
        /*0300*/ 	.short	0x0108
        /*0302*/ 	.byte	0x0b
	.zero		1


	//   ....[11]....
        /*0304*/ 	.word	0x000039b0
        /*0308*/ 	.word	0x000000ff
        /*030c*/ 	.word	0x00005008
        /*0310*/ 	.short	0x0108
        /*0312*/ 	.byte	0x0b
	.zero		1


	//   ....[12]....
        /*0314*/ 	.word	0x00004870
        /*0318*/ 	.word	0x000000ff
        /*031c*/ 	.word	0x00003000
        /*0320*/ 	.short	0x010a
        /*0322*/ 	.byte	0x0b
	.zero		1


	//   ....[13]....
        /*0324*/ 	.word	0x000048a0
        /*0328*/ 	.word	0x000000ff
        /*032c*/ 	.word	0x00005010
        /*0330*/ 	.short	0x010a
        /*0332*/ 	.byte	0x0b
	.zero		1


	//   ....[14]....
        /*0334*/ 	.word	0x000048d0
        /*0338*/ 	.word	0x000000ff
        /*033c*/ 	.word	0x00000000
        /*0340*/ 	.short	0x010a
        /*0342*/ 	.byte	0x28
	.zero		1


	//   ....[15]....
        /*0344*/ 	.word	0x00004900
        /*0348*/ 	.word	0x000000ff
        /*034c*/ 	.word	0x00000000
        /*0350*/ 	.short	0x010a
        /*0352*/ 	.byte	0x28
	.zero		1


	//----- nvinfo : EIATTR_NUM_MBARRIERS
	.align		4
.L_79:
        /*0354*/ 	.byte	0x03, 0x38
        /*0356*/ 	.short	0xffff


	//----- nvinfo : EIATTR_EXIT_INSTR_OFFSETS
	.align		4
        /*0358*/ 	.byte	0x04, 0x1c
        /*035a*/ 	.short	(.L_81 - .L_80)


	//   ....[0]....
.L_80:
        /*035c*/ 	.word	0x00004860


	//----- nvinfo : EIATTR_REQNTID
	.align		4
.L_81:
        /*0360*/ 	.byte	0x04, 0x10
        /*0362*/ 	.short	(.L_83 - .L_82)
.L_82:
        /*0364*/ 	.word	0x00000100
        /*0368*/ 	.word	0x00000001
        /*036c*/ 	.word	0x00000001


	//----- nvinfo : EIATTR_CRS_STACK_SIZE
	.align		4
.L_83:
        /*0370*/ 	.byte	0x04, 0x1e
        /*0372*/ 	.short	(.L_85 - .L_84)
.L_84:
        /*0374*/ 	.word	0x00000000


	//----- nvinfo : EIATTR_CBANK_PARAM_SIZE
	.align		4
.L_85:
        /*0378*/ 	.byte	0x03, 0x19
        /*037a*/ 	.short	0x0088


	//----- nvinfo : EIATTR_PARAM_CBANK
	.align		4
        /*037c*/ 	.byte	0x04, 0x0a
        /*037e*/ 	.short	(.L_87 - .L_86)
	.align		4
.L_86:
        /*0380*/ 	.word	index@(.nv.constant0.attn_fwd)
        /*0384*/ 	.short	0x0380
        /*0386*/ 	.short	0x0088


	//----- nvinfo : EIATTR_SW_WAR
	.align		4
.L_87:
        /*0388*/ 	.byte	0x04, 0x36
        /*038a*/ 	.short	(.L_89 - .L_88)
.L_88:
        /*038c*/ 	.word	0x00000008
.L_89:


//--------------------- .nv.compat                --------------------------
	.section	.nv.compat,"",@"SHT_CUDA_COMPAT_INFO"
	.align	4
        /*0000*/ 	.byte	0x02, 0x02, 0x02, 0x00, 0x02, 0x05, 0x05, 0x00, 0x02, 0x03, 0x00, 0x00, 0x02, 0x06, 0x01, 0x00


//--------------------- .nv.callgraph             --------------------------
	.section	.nv.callgraph,"",@"SHT_CUDA_CALLGRAPH"
	.align	4
	.sectionentsize	8
	.align		4
        /*0000*/ 	.word	0x00000000
	.align		4
        /*0004*/ 	.word	0xffffffff
	.align		4
        /*0008*/ 	.word	0x00000000
	.align		4
        /*000c*/ 	.word	0xfffffffe
	.align		4
        /*0010*/ 	.word	0x00000000
	.align		4
        /*0014*/ 	.word	0xfffffffd
	.align		4
        /*0018*/ 	.word	0x00000000
	.align		4
        /*001c*/ 	.word	0xfffffffc


//--------------------- .nv.constant4             --------------------------
	.section	.nv.constant4,"a",@progbits
	.align	8
	.align		8
.nv.constant4:
        /*0000*/ 	.dword	_$_str


//--------------------- .text.attn_fwd            --------------------------
	.section	.text.attn_fwd,"ax",@progbits
	.align	128
        .global         attn_fwd
        .type           attn_fwd,@function
        .size           attn_fwd,(.L_x_31 - attn_fwd)
        .other          attn_fwd,@"STO_CUDA_ENTRY STV_DEFAULT"
attn_fwd:
.text.attn_fwd:
[----:B------:R-:W0:Y:S01]  /*0000*/  LDC R1, c[0x0][0x37c] ;  /* 0x0000df00ff017b82 */ /* 0x000e220000000800 */
[----:B------:R-:W1:Y:S02]  /*0010*/  S2R R0, SR_TID.X ;  /* 0x0000000000007919 */ /* 0x000e640000002100 */
[----:B-1----:R-:W-:-:S13]  /*0020*/  ISETP.GE.U32.AND P0, PT, R0, 0x20, PT ;  /* 0x000000200000780c */ /* 0x002fda0003f06070 */
[----:B------:R-:W-:Y:S02]  /*0030*/  VOTEU.ANY UP1, P0 ;  /* 0x0000000000ff7886 */ /* 0x000fe40000020100 */
[----:B0-----:R-:W-:Y:S05]  /*0040*/  BRA.U UP1, `(.L_x_0) ;  /* 0x0000000101b87547 */ /* 0x001fea000b800000 */
[----:B------:R-:W0:Y:S01]  /*0050*/  S2UR UR6, SR_CgaCtaId ;  /* 0x00000000000679c3 */ /* 0x000e220000008800 */
[----:B------:R-:W-:Y:S01]  /*0060*/  NOP ;  /* 0x0000000000007918 */ /* 0x000fe20000000000 */
[----:B------:R-:W-:Y:S02]  /*0070*/  UMOV UR4, 0x40 ;  /* 0x0000004000047882 */ /* 0x000fe40000000000 */
[----:B0-----:R-:W-:-:S09]  /*0080*/  ULEA UR4, UR6, UR4, 0x18 ;  /* 0x0000000406047291 */ /* 0x001fd2000f8ec0ff */
[----:B------:R-:W0:Y:S01]  /*0090*/  LDS.U8 R2, [UR4] ;  /* 0x00000004ff027984 */ /* 0x000e220008000000 */
[----:B------:R-:W-:Y:S02]  /*00a0*/  UMOV UR4, 0x400 ;  /* 0x0000040000047882 */ /* 0x000fe40000000000 */
[----:B------:R-:W-:Y:S01]  /*00b0*/  ULEA UR4, UR6, UR4, 0x18 ;  /* 0x0000000406047291 */ /* 0x000fe2000f8ec0ff */
[----:B0-----:R-:W-:-:S13]  /*00c0*/  ISETP.NE.AND P0, PT, R2, RZ, PT ;  /* 0x000000ff0200720c */ /* 0x001fda0003f05270 */
[----:B------:R-:W-:Y:S05]  /*00d0*/  @P0 BRA `(.L_x_1) ;  /* 0x00000000007c0947 */ /* 0x000fea0003800000 */
[----:B------:R-:W-:-:S13]  /*00e0*/  ELECT P0, URZ, PT ;  /* 0x0000000000ff782f */ /* 0x000fda0003800000 */
[----:B------:R-:W-:Y:S05]  /*00f0*/  @!P0 BRA `(.L_x_2) ;  /* 0x0000000000848947 */ /* 0x000fea0003800000 */
[----:B------:R-:W-:Y:S01]  /*0100*/  UMOV UR5, 0x4 ;  /* 0x0000000400057882 */ /* 0x000fe20000000000 */
[----:B------:R-:W-:Y:S02]  /*0110*/  IMAD.MOV.U32 R5, RZ, RZ, 0x1 ;  /* 0x00000001ff057424 */ /* 0x000fe400078e00ff */
[----:B------:R-:W-:Y:S02]  /*0120*/  IMAD.MOV.U32 R3, RZ, RZ, 0xf ;  /* 0x0000000fff037424 */ /* 0x000fe400078e00ff */
[----:B------:R-:W-:Y:S04]  /*0130*/  DEPBAR.LE SB0, 0x36 ;  /* 0x00008d800000791a */ /* 0x000fe80000000000 */
[----:B------:R-:W0:Y:S02]  /*0140*/  UTCATOMSWS.FIND_AND_SET.ALIGN UP0, UR5, UR5 ;  /* 0x00000005000575e3 */ /* 0x000e240008000800 */
[----:B0-----:R-:W-:-:S04]  /*0150*/  PLOP3.LUT P0, PT, PT, PT, UP0, 0x80, 0x8 ;  /* 0x000000000008781c */ /* 0x001fc80003f0f008 */
[----:B------:R-:W-:-:S04]  /*0160*/  SEL R2, RZ, 0xffffffff, !P0 ;  /* 0xffffffffff027807 */ /* 0x000fc80004000000 */
[----:B------:R-:W-:Y:S01]  /*0170*/  ISETP.NE.AND P0, PT, R2, RZ, PT ;  /* 0x000000ff0200720c */ /* 0x000fe20003f05270 */
[----:B------:R-:W-:-:S12]  /*0180*/  IMAD.U32 R2, RZ, RZ, UR5 ;  /* 0x00000005ff027e24 */ /* 0x000fd8000f8e00ff */
[----:B------:R-:W-:Y:S05]  /*0190*/  @P0 BRA `(.L_x_3) ;  /* 0x0000000000240947 */ /* 0x000fea0003800000 */
.L_x_4:
[----:B------:R-:W-:Y:S05]  /*01a0*/  NANOSLEEP 0x64 ;  /* 0x000000640000795d */ /* 0x000fea0003800000 */
[----:B------:R-:W-:-:S05]  /*01b0*/  UMOV UR5, 0x4 ;  /* 0x0000000400057882 */ /* 0x000fca0000000000 */
[----:B------:R-:W-:Y:S04]  /*01c0*/  DEPBAR.LE SB0, 0x36 ;  /* 0x00008d800000791a */ /* 0x000fe80000000000 */
[----:B------:R-:W0:Y:S02]  /*01d0*/  UTCATOMSWS.FIND_AND_SET.ALIGN UP0, UR5, UR5 ;  /* 0x00000005000575e3 */ /* 0x000e240008000800 */
[----:B0-----:R-:W-:-:S04]  /*01e0*/  PLOP3.LUT P0, PT, PT, PT, UP0, 0x80, 0x8 ;  /* 0x000000000008781c */ /* 0x001fc80003f0f008 */
[----:B------:R-:W-:-:S04]  /*01f0*/  SEL R2, RZ, 0xffffffff, !P0 ;  /* 0xffffffffff027807 */ /* 0x000fc80004000000 */
[----:B------:R-:W-:Y:S01]  /*0200*/  ISETP.NE.AND P0, PT, R2, RZ, PT ;  /* 0x000000ff0200720c */ /* 0x000fe20003f05270 */
[----:B------:R-:W-:-:S12]  /*0210*/  IMAD.U32 R2, RZ, RZ, UR5 ;  /* 0x00000005ff027e24 */ /* 0x000fd8000f8e00ff */
[----:B------:R-:W-:Y:S05]  /*0220*/  @!P0 BRA `(.L_x_4) ;  /* 0xfffffffc00dc8947 */ /* 0x000fea000383ffff */
.L_x_3:
[C---:B------:R-:W-:Y:S01]  /*0230*/  VIADD R4, R2.reuse, 0x10 ;  /* 0x0000001002047836 */ /* 0x040fe20000000000 */
[----:B------:R-:W-:Y:S01]  /*0240*/  UMOV UR5, 0x50 ;  /* 0x0000005000057882 */ /* 0x000fe20000000000 */
[----:B------:R-:W-:Y:S01]  /*0250*/  SHF.L.U32 R3, R3, R2, RZ ;  /* 0x0000000203037219 */ /* 0x000fe200000006ff */
[----:B------:R-:W-:Y:S01]  /*0260*/  ULEA UR5, UR6, UR5, 0x18 ;  /* 0x0000000506057291 */ /* 0x000fe2000f8ec0ff */
[----:B------:R-:W-:Y:S01]  /*0270*/  IMAD.SHL.U32 R2, R2, 0x20, RZ ;  /* 0x0000002002027824 */ /* 0x000fe200078e00ff */
[----:B------:R-:W-:-:S04]  /*0280*/  SHF.L.U32 R4, R5, R4, RZ ;  /* 0x0000000405047219 */ /* 0x000fc800000006ff */
[----:B------:R-:W-:-:S05]  /*0290*/  LOP3.LUT R3, R4, R3, RZ, 0xfc, !PT ;  /* 0x0000000304037212 */ /* 0x000fca00078efcff */
[----:B------:R0:W-:Y:S04]  /*02a0*/  ATOMS.OR RZ, [UR5], R3 ;  /* 0x00000003ffff798c */ /* 0x0001e8000b000005 */
[----:B------:R0:W-:Y:S01]  /*02b0*/  STS [UR4], R2 ;  /* 0x00000002ff007988 */ /* 0x0001e20008000804 */
[----:B------:R-:W-:Y:S05]  /*02c0*/  BRA `(.L_x_2) ;  /* 0x0000000000107947 */ /* 0x000fea0003800000 */
.L_x_1:
[----:B------:R-:W-:Y:S01]  /*02d0*/  IMAD.MOV.U32 R3, RZ, RZ, -0x1 ;  /* 0xffffffffff037424 */ /* 0x000fe200078e00ff */
[----:B------:R-:W-:-:S04]  /*02e0*/  MOV R2, 0x310 ;  /* 0x0000031000027802 */ /* 0x000fc80000000f00 */
[----:B------:R0:W-:Y:S03]  /*02f0*/  STS [UR4], R3 ;  /* 0x00000003ff007988 */ /* 0x0001e60008000804 */
[----:B0-----:R-:W-:Y:S05]  /*0300*/  CALL.REL.NOINC `($__internal_1_$__cuda_sm10x_tcgen05_guardrail_trap_phase_invalid_during_alloc) ;  /* 0x0000004400947944 */ /* 0x001fea0003c00000 */
.L_x_2:
[----:B------:R-:W-:Y:S05]  /*0310*/  WARPSYNC.ALL ;  /* 0x0000000000007948 */ /* 0x000fea0003800000 */
[----:B------:R-:W-:Y:S01]  /*0320*/  NOP ;  /* 0x0000000000007918 */ /* 0x000fe20000000000 */
.L_x_0:
[----:B------:R-:W1:Y:S08]  /*0330*/  S2UR UR10, SR_CTAID.X ;  /* 0x00000000000a79c3 */ /* 0x000e700000002500 */
[----:B------:R-:W-:Y:S01]  /*0340*/  BAR.SYNC.DEFER_BLOCKING 0x0 ;  /* 0x0000000000007b1d */ /* 0x000fe20000010000 */
[----:B------:R-:W-:-:S04]  /*0350*/  SHF.R.U32.HI R4, RZ, 0x6, R0 ;  /* 0x00000006ff047819 */ /* 0x000fc80000011600 */
[----:B------:R-:W-:Y:S01]  /*0360*/  SGXT.U32 R4, R4, 0x2 ;  /* 0x000000020404781a */ /* 0x000fe20000000000 */
[----:B------:R-:W2:Y:S02]  /*0370*/  LDCU.64 UR4, c[0x0][0x3b0] ;  /* 0x00007600ff0477ac */ /* 0x000ea40008000a00 */
[----:B------:R-:W3:Y:S01]  /*0380*/  LDC R34, c[0x0][0x3b8] ;  /* 0x0000ee00ff227b82 */ /* 0x000ee20000000800 */
[----:B------:R-:W-:Y:S01]  /*0390*/  UMOV UR11, 0x400 ;  /* 0x00000400000b7882 */ /* 0x000fe20000000000 */
[----:B------:R-:W4:Y:S06]  /*03a0*/  LDCU.64 UR32, c[0x0][0x358] ;  /* 0x00006b00ff2077ac */ /* 0x000f2c0008000a00 */
[----:B------:R-:W0:Y:S08]  /*03b0*/  S2UR UR6, SR_CgaCtaId ;  /* 0x00000000000679c3 */ /* 0x000e300000008800 */
[----:B------:R-:W0:Y:S01]  /*03c0*/  S2UR UR7, SR_CTAID.Y ;  /* 0x00000000000779c3 */ /* 0x000e220000002600 */
[----:B-1----:R-:W-:-:S06]  /*03d0*/  USHF.L.U32 UR10, UR10, 0x6, URZ ;  /* 0x000000060a0a7899 */ /* 0x002fcc00080006ff */
[----:B0-----:R-:W-:Y:S01]  /*03e0*/  IMAD.U32 R3, RZ, RZ, UR10 ;  /* 0x0000000aff037e24 */ /* 0x001fe2000f8e00ff */
[----:B------:R-:W0:Y:S01]  /*03f0*/  LDC.64 R20, c[0x0][0x380] ;  /* 0x0000e000ff147b82 */ /* 0x000e220000000a00 */
[----:B---3--:R-:W-:-:S03]  /*0400*/  IMAD R7, R4, R34, RZ ;  /* 0x0000002204077224 */ /* 0x008fc600078e02ff */
[----:B------:R-:W-:Y:S01]  /*0410*/  LOP3.LUT R2, R3, 0x3f, R0, 0xf8, !PT ;  /* 0x0000003f03027812 */ /* 0x000fe200078ef800 */
[----:B------:R-:W-:Y:S01]  /*0420*/  IMAD R9, R34, 0x4, R7 ;  /* 0x0000000422097824 */ /* 0x000fe200078e0207 */
[----:B------:R-:W-:-:S03]  /*0430*/  ULEA UR11, UR6, UR11, 0x18 ;  /* 0x0000000b060b7291 */ /* 0x000fc6000f8ec0ff */
[----:B--2---:R-:W-:Y:S02]  /*0440*/  IMAD R3, R2, UR5, RZ ;  /* 0x0000000502037c24 */ /* 0x004fe4000f8e02ff */
[C---:B------:R-:W-:Y:S02]  /*0450*/  IMAD R8, R34.reuse, 0x4, R9 ;  /* 0x0000000422087824 */ /* 0x040fe400078e0209 */
[C---:B------:R-:W-:Y:S02]  /*0460*/  IMAD.SHL.U32 R5, R3.reuse, 0x2, RZ ;  /* 0x0000000203057824 */ /* 0x040fe400078e00ff */
[----:B------:R-:W-:Y:S01]  /*0470*/  IMAD.HI R6, R3, 0x2, RZ ;  /* 0x0000000203067827 */ /* 0x000fe200078e02ff */
[----:B------:R-:W-:Y:S01]  /*0480*/  UIMAD UR4, UR7, UR4, URZ ;  /* 0x00000004070472a4 */ /* 0x000fe2000f8e02ff */
[----:B------:R-:W1:Y:S02]  /*0490*/  LDS R29, [UR11] ;  /* 0x0000000bff1d7984 */ /* 0x000e640008000800 */
[----:B------:R-:W-:Y:S01]  /*04a0*/  IMAD R3, R34, 0x4, R8 ;  /* 0x0000000422037824 */ /* 0x000fe200078e0208 */
[----:B------:R-:W-:-:S02]  /*04b0*/  USHF.L.U32 UR8, UR4, 0x1, URZ ;  /* 0x0000000104087899 */ /* 0x000fc400080006ff */
[----:B------:R-:W-:Y:S01]  /*04c0*/  UIMAD.WIDE UR4, UR4, 0x2, URZ ;  /* 0x00000002040478a5 */ /* 0x000fe2000f8e02ff */
[----:B------:R-:W-:Y:S03]  /*04d0*/  BAR.SYNC.DEFER_BLOCKING 0x0 ;  /* 0x0000000000007b1d */ /* 0x000fe60000010000 */
[----:B0-----:R-:W-:Y:S01]  /*04e0*/  IADD3 R20, P0, P1, R5, UR8, R20 ;  /* 0x0000000805147c10 */ /* 0x001fe2000f91e014 */
[----:B------:R-:W-:-:S03]  /*04f0*/  IMAD R5, R34, 0x4, R3 ;  /* 0x0000000422057824 */ /* 0x000fc600078e0203 */
[----:B------:R-:W-:Y:S01]  /*0500*/  IADD3.X R32, PT, PT, R6, UR5, R21, P0, P1 ;  /* 0x0000000506207c10 */ /* 0x000fe200087e2415 */
[----:B------:R-:W0:Y:S01]  /*0510*/  LDCU.64 UR8, c[0x0][0x3c0] ;  /* 0x00007800ff0877ac */ /* 0x000e220008000a00 */
[CC--:B------:R-:W-:Y:S02]  /*0520*/  LEA R10, P1, R8.reuse, R20.reuse, 0x1 ;  /* 0x00000014080a7211 */ /* 0x0c0fe400078208ff */
[----:B------:R-:W-:Y:S01]  /*0530*/  LEA R14, P2, R5, R20, 0x1 ;  /* 0x00000014050e7211 */ /* 0x000fe200078408ff */
[----:B------:R-:W2:Y:S01]  /*0540*/  LDCU UR5, c[0x0][0x3c8] ;  /* 0x00007900ff0577ac */ /* 0x000ea20008000800 */
[----:B------:R-:W-:Y:S02]  /*0550*/  LEA.HI.X.SX32 R11, R8, R32, 0x1, P1 ;  /* 0x00000020080b7211 */ /* 0x000fe400008f0eff */
[----:B------:R-:W-:Y:S02]  /*0560*/  LEA R6, P0, R7, R20, 0x1 ;  /* 0x0000001407067211 */ /* 0x000fe400078008ff */
[----:B------:R-:W-:Y:S01]  /*0570*/  LEA.HI.X.SX32 R15, R5, R32, 0x1, P2 ;  /* 0x00000020050f7211 */ /* 0x000fe200010f0eff */
[----:B------:R-:W-:Y:S01]  /*0580*/  IMAD R5, R34, 0x4, R5 ;  /* 0x0000000422057824 */ /* 0x000fe200078e0205 */
[----:B------:R-:W-:-:S02]  /*0590*/  LEA R12, P1, R3, R20, 0x1 ;  /* 0x00000014030c7211 */ /* 0x000fc400078208ff */
[-C--:B------:R-:W-:Y:S02]  /*05a0*/  LEA.HI.X.SX32 R7, R7, R32.reuse, 0x1, P0 ;  /* 0x0000002007077211 */ /* 0x080fe400000f0eff */
[----:B------:R-:W-:Y:S01]  /*05b0*/  LEA.HI.X.SX32 R13, R3, R32, 0x1, P1 ;  /* 0x00000020030d7211 */ /* 0x000fe200008f0eff */
[C---:B------:R-:W-:Y:S01]  /*05c0*/  IMAD R3, R34.reuse, 0x4, R5 ;  /* 0x0000000422037824 */ /* 0x040fe200078e0205 */
[C---:B------:R-:W-:Y:S01]  /*05d0*/  LEA R8, P0, R9.reuse, R20, 0x1 ;  /* 0x0000001409087211 */ /* 0x040fe200078008ff */
[----:B----4-:R3:W5:Y:S02]  /*05e0*/  LDG.E.U16 R19, desc[UR32][R6.64] ;  /* 0x0000002006137981 */ /* 0x010764000c1e1500 */
[----:B------:R-:W-:Y:S01]  /*05f0*/  IMAD R18, R34, 0x4, R3 ;  /* 0x0000000422127824 */ /* 0x000fe200078e0203 */
[----:B------:R-:W-:Y:S01]  /*0600*/  LEA.HI.X.SX32 R9, R9, R32, 0x1, P0 ;  /* 0x0000002009097211 */ /* 0x000fe200000f0eff */
[----:B------:R4:W5:Y:S01]  /*0610*/  LDG.E.U16 R21, desc[UR32][R10.64] ;  /* 0x000000200a157981 */ /* 0x000962000c1e1500 */
[----:B------:R-:W-:-:S03]  /*0620*/  LEA R16, P1, R3, R20, 0x1 ;  /* 0x0000001403107211 */ /* 0x000fc600078208ff */
[----:B------:R0:W5:Y:S01]  /*0630*/  LDG.E.U16 R22, desc[UR32][R8.64] ;  /* 0x0000002008167981 */ /* 0x000162000c1e1500 */
[----:B---3--:R-:W-:Y:S02]  /*0640*/  LEA R6, P0, R5, R20, 0x1 ;  /* 0x0000001405067211 */ /* 0x008fe400078008ff */
[-C--:B------:R-:W-:Y:S01]  /*0650*/  LEA.HI.X.SX32 R17, R3, R32.reuse, 0x1, P1 ;  /* 0x0000002003117211 */ /* 0x080fe200008f0eff */
[----:B------:R-:W-:Y:S01]  /*0660*/  IMAD R3, R34, 0x4, R18 ;  /* 0x0000000422037824 */ /* 0x000fe200078e0212 */
[----:B------:R-:W-:Y:S01]  /*0670*/  LEA.HI.X.SX32 R7, R5, R32, 0x1, P0 ;  /* 0x0000002005077211 */ /* 0x000fe200000f0eff */
[----:B------:R-:W5:Y:S01]  /*0680*/  LDG.E.U16 R23, desc[UR32][R14.64] ;  /* 0x000000200e177981 */ /* 0x000f62000c1e1500 */
[----:B----4-:R-:W-:Y:S01]  /*0690*/  LEA R10, P0, R18, R20, 0x1 ;  /* 0x00000014120a7211 */ /* 0x010fe200078008ff */
[----:B------:R-:W-:Y:S02]  /*06a0*/  IMAD R5, R34, 0x4, R3 ;  /* 0x0000000422057824 */ /* 0x000fe400078e0203 */
[----:B------:R3:W5:Y:S01]  /*06b0*/  LDG.E.U16 R24, desc[UR32][R12.64] ;  /* 0x000000200c187981 */ /* 0x000762000c1e1500 */
[----:B------:R-:W-:-:S02]  /*06c0*/  LEA.HI.X.SX32 R11, R18, R32, 0x1, P0 ;  /* 0x00000020120b7211 */ /* 0x000fc400000f0eff */
[C---:B0-----:R-:W-:Y:S01]  /*06d0*/  LEA R8, P0, R3.reuse, R20, 0x1 ;  /* 0x0000001403087211 */ /* 0x041fe200078008ff */
[----:B------:R0:W5:Y:S03]  /*06e0*/  LDG.E.U16 R26, desc[UR32][R6.64] ;  /* 0x00000020061a7981 */ /* 0x000166000c1e1500 */
[----:B------:R-:W-:Y:S01]  /*06f0*/  LEA.HI.X.SX32 R9, R3, R32, 0x1, P0 ;  /* 0x0000002003097211 */ /* 0x000fe200000f0eff */
[C---:B------:R-:W-:Y:S01]  /*0700*/  IMAD R3, R34.reuse, 0x4, R5 ;  /* 0x0000000422037824 */ /* 0x040fe200078e0205 */
[----:B------:R4:W5:Y:S01]  /*0710*/  LDG.E.U16 R28, desc[UR32][R10.64] ;  /* 0x000000200a1c7981 */ /* 0x000962000c1e1500 */
[-C--:B---3--:R-:W-:Y:S02]  /*0720*/  LEA R12, P0, R5, R20.reuse, 0x1 ;  /* 0x00000014050c7211 */ /* 0x088fe400078008ff */
[----:B------:R-:W-:Y:S01]  /*0730*/  IMAD R18, R34, 0x4, R3 ;  /* 0x0000000422127824 */ /* 0x000fe200078e0203 */
[----:B------:R-:W-:Y:S01]  /*0740*/  LEA R14, P1, R3, R20, 0x1 ;  /* 0x00000014030e7211 */ /* 0x000fe200078208ff */
[----:B------:R3:W5:Y:S01]  /*0750*/  LDG.E.U16 R25, desc[UR32][R16.64] ;  /* 0x0000002010197981 */ /* 0x000762000c1e1500 */
[----:B------:R-:W-:-:S02]  /*0760*/  LEA.HI.X.SX32 R13, R5, R32, 0x1, P0 ;  /* 0x00000020050d7211 */ /* 0x000fc400000f0eff */
[----:B------:R-:W-:Y:S01]  /*0770*/  LEA.HI.X.SX32 R15, R3, R32, 0x1, P1 ;  /* 0x00000020030f7211 */ /* 0x000fe200008f0eff */
[----:B------:R-:W-:Y:S01]  /*0780*/  IMAD R3, R34, 0x4, R18 ;  /* 0x0000000422037824 */ /* 0x000fe200078e0212 */
[----:B0-----:R-:W-:Y:S01]  /*0790*/  LEA R6, P0, R18, R20, 0x1 ;  /* 0x0000001412067211 */ /* 0x001fe200078008ff */
[----:B------:R0:W5:Y:S02]  /*07a0*/  LDG.E.U16 R27, desc[UR32][R8.64] ;  /* 0x00000020081b7981 */ /* 0x000164000c1e1500 */
[----:B------:R-:W-:Y:S01]  /*07b0*/  IMAD R5, R34, 0x4, R3 ;  /* 0x0000000422057824 */ /* 0x000fe200078e0203 */
[----:B------:R-:W-:Y:S01]  /*07c0*/  LEA.HI.X.SX32 R7, R18, R32, 0x1, P0 ;  /* 0x0000002012077211 */ /* 0x000fe200000f0eff */
[----:B------:R1:W5:Y:S01]  /*07d0*/  LDG.E.U16 R30, desc[UR32][R12.64] ;  /* 0x000000200c1e7981 */ /* 0x000362000c1e1500 */
[C---:B----4-:R-:W-:Y:S01]  /*07e0*/  LEA R10, P0, R3.reuse, R20, 0x1 ;  /* 0x00000014030a7211 */ /* 0x050fe200078008ff */
[C---:B---3--:R-:W-:Y:S02]  /*07f0*/  IMAD R17, R34.reuse, 0x4, R5 ;  /* 0x0000000422117824 */ /* 0x048fe400078e0205 */
[----:B------:R3:W5:Y:S01]  /*0800*/  LDG.E.U16 R15, desc[UR32][R14.64] ;  /* 0x000000200e0f7981 */ /* 0x000762000c1e1500 */
[----:B------:R-:W-:Y:S01]  /*0810*/  LEA.HI.X.SX32 R11, R3, R32, 0x1, P0 ;  /* 0x00000020030b7211 */ /* 0x000fe200000f0eff */
[----:B------:R-:W-:Y:S01]  /*0820*/  IMAD R3, R34, 0x4, R17 ;  /* 0x0000000422037824 */ /* 0x000fe200078e0211 */
[-C--:B0-----:R-:W-:Y:S01]  /*0830*/  LEA R8, P0, R5, R20.reuse, 0x1 ;  /* 0x0000001405087211 */ /* 0x081fe200078008ff */
[----:B------:R3:W5:Y:S01]  /*0840*/  LDG.E.U16 R18, desc[UR32][R6.64] ;  /* 0x0000002006127981 */ /* 0x000762000c1e1500 */
[----:B------:R-:W-:-:S02]  /*0850*/  LEA R16, P1, R17, R20, 0x1 ;  /* 0x0000001411107211 */ /* 0x000fc400078208ff */
[----:B------:R-:W-:Y:S01]  /*0860*/  LEA.HI.X.SX32 R9, R5, R32, 0x1, P0 ;  /* 0x0000002005097211 */ /* 0x000fe200000f0eff */
[----:B------:R3:W5:Y:S01]  /*0870*/  LDG.E.U16 R11, desc[UR32][R10.64] ;  /* 0x000000200a0b7981 */ /* 0x000762000c1e1500 */
[----:B-1----:R-:W-:Y:S02]  /*0880*/  LEA R12, P0, R3, R20, 0x1 ;  /* 0x00000014030c7211 */ /* 0x002fe400078008ff */
[-C--:B------:R-:W-:Y:S01]  /*0890*/  LEA.HI.X.SX32 R17, R17, R32.reuse, 0x1, P1 ;  /* 0x0000002011117211 */ /* 0x080fe200008f0eff */
[----:B------:R3:W5:Y:S01]  /*08a0*/  LDG.E.U16 R8, desc[UR32][R8.64] ;  /* 0x0000002008087981 */ /* 0x000762000c1e1500 */
[----:B------:R-:W-:-:S04]  /*08b0*/  LEA.HI.X.SX32 R13, R3, R32, 0x1, P0 ;  /* 0x00000020030d7211 */ /* 0x000fc800000f0eff */
[----:B------:R3:W5:Y:S04]  /*08c0*/  LDG.E.U16 R17, desc[UR32][R16.64] ;  /* 0x0000002010117981 */ /* 0x000768000c1e1500 */
[----:B------:R3:W5:Y:S01]  /*08d0*/  LDG.E.U16 R12, desc[UR32][R12.64] ;  /* 0x000000200c0c7981 */ /* 0x000762000c1e1500 */
[----:B------:R-:W-:Y:S02]  /*08e0*/  SHF.R.U32.HI R3, RZ, 0x5, R0 ;  /* 0x00000005ff037819 */ /* 0x000fe40000011600 */
[----:B------:R-:W-:Y:S02]  /*08f0*/  R2UR UR12, R29 ;  /* 0x000000001d0c72ca */ /* 0x000fe400000e0000 */
[----:B------:R-:W-:Y:S02]  /*0900*/  R2UR UR27, R3 ;  /* 0x00000000031b72ca */ /* 0x000fe400000e0000 */
[C---:B------:R-:W-:Y:S01]  /*0910*/  LOP3.LUT R3, R0.reuse, 0xc0, RZ, 0xc0, !PT ;  /* 0x000000c000037812 */ /* 0x040fe200078ec0ff */
[----:B------:R-:W-:-:S03]  /*0920*/  IMAD.SHL.U32 R20, R0, 0x2, RZ ;  /* 0x0000000200147824 */ /* 0x000fc600078e00ff */
[----:B------:R-:W-:-:S04]  /*0930*/  SHF.R.U32.HI R3, RZ, 0x2, R3 ;  /* 0x00000002ff037819 */ /* 0x000fc80000011603 */
[----:B------:R-:W-:Y:S01]  /*0940*/  LOP3.LUT R20, R3, 0x1fe, R20, 0x78, !PT ;  /* 0x000001fe03147812 */ /* 0x000fe200078e7814 */
[----:B--23--:R-:W-:Y:S06]  /*0950*/  BRA.U UP1, `(.L_x_5) ;  /* 0x0000000101187547 */ /* 0x00cfec000b800000 */
[----:B------:R-:W-:Y:S01]  /*0960*/  ELECT P0, URZ, PT ;  /* 0x0000000000ff782f */ /* 0x000fe20003800000 */
[----:B------:R-:W-:Y:S01]  /*0970*/  IMAD.MOV.U32 R3, RZ, RZ, 0x1 ;  /* 0x00000001ff037424 */ /* 0x000fe200078e00ff */
[----:B------:R-:W-:Y:S01]  /*0980*/  UMOV UR4, 0x40 ;  /* 0x0000004000047882 */ /* 0x000fe20000000000 */
[----:B------:R-:W-:Y:S01]  /*0990*/  UVIRTCOUNT.DEALLOC.SMPOOL 0x80 ;  /* 0x000000800000784c */ /* 0x000fe20000000000 */
[----:B------:R-:W-:-:S09]  /*09a0*/  ULEA UR4, UR6, UR4, 0x18 ;  /* 0x0000000406047291 */ /* 0x000fd2000f8ec0ff */
[----:B------:R0:W-:Y:S03]  /*09b0*/  @P0 STS.U8 [UR4], R3 ;  /* 0x00000003ff000988 */ /* 0x0001e60008000004 */
.L_x_5:
[----:B------:R-:W-:Y:S01]  /*09c0*/  LOP3.LUT R5, R0, 0x3f, RZ, 0xc0, !PT ;  /* 0x0000003f00057812 */ /* 0x000fe200078ec0ff */
[----:B------:R-:W-:Y:S01]  /*09d0*/  UIMAD UR8, UR7, UR8, URZ ;  /* 0x00000008070872a4 */ /* 0x000fe2000f8e02ff */
[----:B------:R-:W1:Y:S01]  /*09e0*/  LDC.64 R32, c[0x0][0x388] ;  /* 0x0000e200ff207b82 */ /* 0x000e620000000a00 */
[----:B------:R-:W-:Y:S01]  /*09f0*/  ULOP3.LUT UR21, UR27, 0x4, URZ, 0xc0, !UPT ;  /* 0x000000041b157892 */ /* 0x000fe2000f8ec0ff */
[----:B0-----:R-:W-:Y:S01]  /*0a00*/  LOP3.LUT R3, R20, 0x40, RZ, 0x3c, !PT ;  /* 0x0000004014037812 */ /* 0x001fe200078e3cff */
[----:B------:R-:W-:Y:S01]  /*0a10*/  IMAD R5, R5, UR5, RZ ;  /* 0x0000000505057c24 */ /* 0x000fe2000f8e02ff */
[----:B------:R-:W-:Y:S01]  /*0a20*/  UIMAD.WIDE UR4, UR8, 0x2, URZ ;  /* 0x00000002080478a5 */ /* 0x000fe2000f8e02ff */
[----:B------:R-:W-:Y:S01]  /*0a30*/  LOP3.LUT P4, RZ, R0, 0xff, RZ, 0xc0, !PT ;  /* 0x000000ff00ff7812 */ /* 0x000fe2000788c0ff */
[----:B------:R-:W-:Y:S01]  /*0a40*/  USHF.L.U32 UR4, UR27, 0x15, URZ ;  /* 0x000000151b047899 */ /* 0x000fe200080006ff */
[----:B-----5:R-:W-:Y:S01]  /*0a50*/  STS.U16 [R20+UR11], R19 ;  /* 0x0000001314007988 */ /* 0x020fe2000800040b */
[----:B------:R-:W-:Y:S01]  /*0a60*/  USHF.L.U32 UR6, UR8, 0x1, URZ ;  /* 0x0000000108067899 */ /* 0x000fe200080006ff */
[C---:B------:R-:W-:Y:S01]  /*0a70*/  IMAD.SHL.U32 R7, R5.reuse, 0x2, RZ ;  /* 0x0000000205077824 */ /* 0x040fe200078e00ff */
[----:B------:R-:W-:Y:S01]  /*0a80*/  ULOP3.LUT UR8, UR4, 0x600000, URZ, 0xc0, !UPT ;  /* 0x0060000004087892 */ /* 0x000fe2000f8ec0ff */
[----:B------:R-:W-:Y:S01]  /*0a90*/  STS.U16 [R20+UR11+0x400], R21 ;  /* 0x0004001514007988 */ /* 0x000fe2000800040b */
[----:B------:R-:W-:Y:S01]  /*0aa0*/  IMAD.HI R6, R5, 0x2, RZ ;  /* 0x0000000205067827 */ /* 0x000fe200078e02ff */
[----:B------:R-:W-:Y:S01]  /*0ab0*/  P2R R9, PR, RZ, 0x10 ;  /* 0x00000010ff097803 */ /* 0x000fe20000000000 */
[----:B------:R-:W-:Y:S01]  /*0ac0*/  UIADD3 UR13, UPT, UPT, UR12, UR8, URZ ;  /* 0x000000080c0d7290 */ /* 0x000fe2000fffe0ff */
[----:B------:R-:W-:Y:S01]  /*0ad0*/  STS.U16 [R20+UR11+0x800], R23 ;  /* 0x0008001714007988 */ /* 0x000fe2000800040b */
[----:B------:R-:W-:Y:S01]  /*0ae0*/  IMAD.U32 R5, RZ, RZ, UR9 ;  /* 0x00000009ff057e24 */ /* 0x000fe2000f8e00ff */
[----:B------:R-:W-:Y:S01]  /*0af0*/  UIADD3 UR38, UPT, UPT, UR10, 0x40, URZ ;  /* 0x000000400a267890 */ /* 0x000fe2000fffe0ff */
[----:B------:R-:W-:Y:S01]  /*0b00*/  IMAD R4, R4, UR9, RZ ;  /* 0x0000000904047c24 */ /* 0x000fe2000f8e02ff */
[----:B------:R-:W-:Y:S01]  /*0b10*/  ULEA UR13, UR21, UR13, 0x3 ;  /* 0x0000000d150d7291 */ /* 0x000fe2000f8e18ff */
[----:B------:R-:W-:Y:S01]  /*0b20*/  STS.U16 [R20+UR11+0xc00], R25 ;  /* 0x000c001914007988 */ /* 0x000fe2000800040b */
[----:B------:R-:W-:Y:S01]  /*0b30*/  VOTEU.ALL UP2, P4 ;  /* 0x0000000000ff7886 */ /* 0x000fe20002040000 */
[----:B------:R-:W-:Y:S01]  /*0b40*/  IMAD R5, R5, 0x4, R4 ;  /* 0x0000000405057824 */ /* 0x000fe200078e0204 */
[----:B------:R-:W-:Y:S01]  /*0b50*/  VOTEU.ALL UP0, P4 ;  /* 0x0000000000ff7886 */ /* 0x000fe20002000000 */
[----:B------:R-:W-:Y:S01]  /*0b60*/  STS.U16 [R20+UR11+0x1000], R27 ;  /* 0x0010001b14007988 */ /* 0x000fe2000800040b */
[----:B------:R-:W-:-:S03]  /*0b70*/  IMAD.U32 R9, RZ, RZ, UR9 ;  /* 0x00000009ff097e24 */ /* 0x000fc6000f8e00ff */
[----:B------:R-:W-:Y:S04]  /*0b80*/  STS.U16 [R20+UR11+0x1400], R15 ;  /* 0x0014000f14007988 */ /* 0x000fe8000800040b */
[----:B------:R0:W-:Y:S04]  /*0b90*/  STS.U16 [R20+UR11+0x1800], R11 ;  /* 0x0018000b14007988 */ /* 0x0001e8000800040b */
[----:B------:R-:W-:Y:S04]  /*0ba0*/  STS.U16 [R20+UR11+0x1c00], R17 ;  /* 0x001c001114007988 */ /* 0x000fe8000800040b */
[----:B------:R-:W-:Y:S01]  /*0bb0*/  STS.U16 [R3+UR11+0x200], R22 ;  /* 0x0002001603007988 */ /* 0x000fe2000800040b */
[----:B0-----:R-:W-:-:S03]  /*0bc0*/  IMAD.U32 R11, RZ, RZ, UR9 ;  /* 0x00000009ff0b7e24 */ /* 0x001fc6000f8e00ff */
[----:B------:R-:W-:Y:S04]  /*0bd0*/  STS.U16 [R3+UR11+0x600], R24 ;  /* 0x0006001803007988 */ /* 0x000fe8000800040b */
[----:B------:R1:W-:Y:S04]  /*0be0*/  STS.U16 [R3+UR11+0xa00], R26 ;  /* 0x000a001a03007988 */ /* 0x0003e8000800040b */
[----:B------:R-:W-:Y:S04]  /*0bf0*/  STS.U16 [R3+UR11+0xe00], R28 ;  /* 0x000e001c03007988 */ /* 0x000fe8000800040b */
[----:B------:R-:W-:Y:S01]  /*0c00*/  STS.U16 [R3+UR11+0x1200], R30 ;  /* 0x0012001e03007988 */ /* 0x000fe2000800040b */
[----:B-1----:R-:W-:Y:S01]  /*0c10*/  IADD3 R26, P0, P1, R7, UR6, R32 ;  /* 0x00000006071a7c10 */ /* 0x002fe2000f91e020 */
[----:B------:R-:W-:-:S02]  /*0c20*/  IMAD.U32 R7, RZ, RZ, UR9 ;  /* 0x00000009ff077e24 */ /* 0x000fc4000f8e00ff */
[----:B------:R-:W-:Y:S01]  /*0c30*/  STS.U16 [R3+UR11+0x1600], R18 ;  /* 0x0016001203007988 */ /* 0x000fe2000800040b */
[----:B------:R-:W-:Y:S01]  /*0c40*/  IADD3.X R10, PT, PT, R6, UR5, R33, P0, P1 ;  /* 0x00000005060a7c10 */ /* 0x000fe200087e2421 */
[----:B------:R-:W-:Y:S02]  /*0c50*/  IMAD.U32 R6, RZ, RZ, UR9 ;  /* 0x00000009ff067e24 */ /* 0x000fe4000f8e00ff */
[----:B------:R0:W-:Y:S01]  /*0c60*/  STS.U16 [R3+UR11+0x1a00], R8 ;  /* 0x001a000803007988 */ /* 0x0001e2000800040b */
[----:B------:R-:W-:Y:S01]  /*0c70*/  UMOV UR5, 0x1 ;  /* 0x0000000100057882 */ /* 0x000fe20000000000 */
[----:B------:R-:W-:Y:S01]  /*0c80*/  LEA R40, P0, R4, R26, 0x1 ;  /* 0x0000001a04287211 */ /* 0x000fe200078008ff */
[----:B------:R-:W-:Y:S01]  /*0c90*/  IMAD R6, R6, 0x4, R5 ;  /* 0x0000000406067824 */ /* 0x000fe200078e0205 */
[----:B------:R1:W-:Y:S01]  /*0ca0*/  STS.U16 [R3+UR11+0x1e00], R12 ;  /* 0x001e000c03007988 */ /* 0x0003e2000800040b */
[----:B------:R-:W-:-:S04]  /*0cb0*/  @!UP2 UIADD3 UR14, UPT, UPT, -UR5, 0x100000, URZ ;  /* 0x00100000050ea890 */ /* 0x000fc8000fffe1ff */
[----:B------:R-:W-:Y:S02]  /*0cc0*/  @!UP2 USHF.L.U32 UR15, UR14, 0xb, URZ ;  /* 0x0000000b0e0fa899 */ /* 0x000fe400080006ff */
[----:B------:R-:W-:Y:S01]  /*0cd0*/  @!UP2 USHF.L.U32 UR14, UR14, 0x1, URZ ;  /* 0x000000010e0ea899 */ /* 0x000fe200080006ff */
[----:B------:R-:W-:Y:S01]  /*0ce0*/  IMAD R7, R7, 0x4, R6 ;  /* 0x0000000407077824 */ /* 0x000fe200078e0206 */
[----:B------:R-:W-:Y:S01]  /*0cf0*/  STTM.16dp32bit_t0_t15.x16 tmem[UR13], RZ ;  /* 0x000000ff000079ed */ /* 0x000fe20008a0000d */
[----:B------:R-:W-:Y:S01]  /*0d00*/  STTM.16dp32bit_t16_t31.x16 tmem[UR13+0x10], RZ ;  /* 0x000010ff000079ed */ /* 0x000fe20008a2000d */
[----:B------:R-:W2:Y:S02]  /*0d10*/  FENCE.VIEW.ASYNC.T ;  /* 0x00000000000073c6 */ /* 0x000ea40000000200 */
[----:B--2---:R-:W-:Y:S01]  /*0d20*/  BAR.SYNC.DEFER_BLOCKING 0x0 ;  /* 0x0000000000007b1d */ /* 0x004fe20000010000 */
[----:B0-----:R-:W-:Y:S01]  /*0d30*/  IMAD.U32 R8, RZ, RZ, UR9 ;  /* 0x00000009ff087e24 */ /* 0x001fe2000f8e00ff */
[C---:B------:R-:W-:Y:S01]  /*0d40*/  LEA R38, P1, R5.reuse, R26, 0x1 ;  /* 0x0000001a05267211 */ /* 0x040fe200078208ff */
[----:B-1----:R-:W-:Y:S01]  /*0d50*/  IMAD.U32 R12, RZ, RZ, UR9 ;  /* 0x00000009ff0c7e24 */ /* 0x002fe2000f8e00ff */
[-C--:B------:R-:W-:Y:S01]  /*0d60*/  LEA.HI.X.SX32 R41, R4, R10.reuse, 0x1, P0 ;  /* 0x0000000a04297211 */ /* 0x080fe200000f0eff */
[----:B------:R-:W-:Y:S01]  /*0d70*/  IMAD R8, R8, 0x4, R7 ;  /* 0x0000000408087824 */ /* 0x000fe200078e0207 */
[----:B------:R-:W-:-:S02]  /*0d80*/  LEA.HI.X.SX32 R39, R5, R10, 0x1, P1 ;  /* 0x0000000a05277211 */ /* 0x000fc400008f0eff */
[CC--:B------:R-:W-:Y:S01]  /*0d90*/  LEA R36, P0, R6.reuse, R26.reuse, 0x1 ;  /* 0x0000001a06247211 */ /* 0x0c0fe200078008ff */
[----:B------:R-:W-:Y:S01]  /*0da0*/  IMAD R9, R9, 0x4, R8 ;  /* 0x0000000409097824 */ /* 0x000fe200078e0208 */
[----:B------:R-:W-:Y:S02]  /*0db0*/  LEA R34, P2, R7, R26, 0x1 ;  /* 0x0000001a07227211 */ /* 0x000fe400078408ff */
[----:B------:R-:W-:Y:S01]  /*0dc0*/  LEA.HI.X.SX32 R37, R6, R10, 0x1, P0 ;  /* 0x0000000a06257211 */ /* 0x000fe200000f0eff */
[----:B------:R-:W-:Y:S01]  /*0dd0*/  IMAD R4, R12, 0x4, R9 ;  /* 0x000000040c047824 */ /* 0x000fe200078e0209 */
[----:B------:R-:W-:Y:S02]  /*0de0*/  LEA R30, P1, R9, R26, 0x1 ;  /* 0x0000001a091e7211 */ /* 0x000fe400078208ff */
[-C--:B------:R-:W-:Y:S01]  /*0df0*/  LEA.HI.X.SX32 R35, R7, R10.reuse, 0x1, P2 ;  /* 0x0000000a07237211 */ /* 0x080fe200010f0eff */
[----:B------:R-:W-:Y:S01]  /*0e00*/  IMAD R5, R11, 0x4, R4 ;  /* 0x000000040b057824 */ /* 0x000fe200078e0204 */
[----:B------:R-:W-:-:S02]  /*0e10*/  LEA.HI.X.SX32 R31, R9, R10, 0x1, P1 ;  /* 0x0000000a091f7211 */ /* 0x000fc400008f0eff */
[----:B------:R-:W-:Y:S02]  /*0e20*/  ISETP.LT.AND P1, PT, RZ, UR38, PT ;  /* 0x00000026ff007c0c */ /* 0x000fe4000bf21270 */
[-C--:B------:R-:W-:Y:S01]  /*0e30*/  LEA R32, P0, R8, R26.reuse, 0x1 ;  /* 0x0000001a08207211 */ /* 0x080fe200078008ff */
[----:B------:R-:W0:Y:S02]  /*0e40*/  FENCE.VIEW.ASYNC.S ;  /* 0x00000000000073c6 */ /* 0x000e240000000000 */
[----:B0-----:R0:W1:Y:S01]  /*0e50*/  @!UP0 SYNCS.EXCH.64 URZ, [UR11+0x5000], UR14 ;  /* 0x0050000e0bff85b2 */ /* 0x0010620008000100 */
[-C--:B------:R-:W-:Y:S02]  /*0e60*/  LEA R28, P2, R4, R26.reuse, 0x1 ;  /* 0x0000001a041c7211 */ /* 0x080fe400078408ff */
[----:B------:R-:W-:Y:S02]  /*0e70*/  LEA R26, P3, R5, R26, 0x1 ;  /* 0x0000001a051a7211 */ /* 0x000fe400078608ff */
[----:B------:R-:W-:-:S02]  /*0e80*/  LEA.HI.X.SX32 R33, R8, R10, 0x1, P0 ;  /* 0x0000000a08217211 */ /* 0x000fc400000f0eff */
[-C--:B------:R-:W-:Y:S02]  /*0e90*/  LEA.HI.X.SX32 R27, R5, R10.reuse, 0x1, P3 ;  /* 0x0000000a051b7211 */ /* 0x080fe400018f0eff */
[----:B------:R-:W-:Y:S02]  /*0ea0*/  LEA.HI.X.SX32 R29, R4, R10, 0x1, P2 ;  /* 0x0000000a041d7211 */ /* 0x000fe400010f0eff */
[----:B------:R-:W-:Y:S01]  /*0eb0*/  PRMT R5, RZ, 0x7610, R5 ;  /* 0x00007610ff057816 */ /* 0x000fe20000000005 */
[----:B-1----:R-:W-:Y:S01]  /*0ec0*/  BAR.SYNC.DEFER_BLOCKING 0x0 ;  /* 0x0000000000007b1d */ /* 0x002fe20000010000 */
[----:B------:R-:W-:Y:S02]  /*0ed0*/  PRMT R7, RZ, 0x7610, R7 ;  /* 0x00007610ff077816 */ /* 0x000fe40000000007 */
[----:B------:R-:W-:Y:S02]  /*0ee0*/  PRMT R9, RZ, 0x7610, R9 ;  /* 0x00007610ff097816 */ /* 0x000fe40000000009 */
[----:B------:R-:W-:-:S02]  /*0ef0*/  PRMT R11, RZ, 0x7610, R11 ;  /* 0x00007610ff0b7816 */ /* 0x000fc4000000000b */
[----:B------:R-:W-:Y:S02]  /*0f00*/  PRMT R4, RZ, 0x7610, R4 ;  /* 0x00007610ff047816 */ /* 0x000fe40000000004 */
[----:B------:R-:W-:Y:S02]  /*0f10*/  PRMT R6, RZ, 0x7610, R6 ;  /* 0x00007610ff067816 */ /* 0x000fe40000000006 */
[----:B------:R-:W-:Y:S02]  /*0f20*/  PRMT R8, RZ, 0x7610, R8 ;  /* 0x00007610ff087816 */ /* 0x000fe40000000008 */
[----:B------:R-:W-:Y:S01]  /*0f30*/  PRMT R10, RZ, 0x7610, R10 ;  /* 0x00007610ff0a7816 */ /* 0x000fe2000000000a */
[----:B------:R-:W2:Y:S04]  /*0f40*/  @P1 LDG.E.U16 R5, desc[UR32][R40.64] ;  /* 0x0000002028051981 */ /* 0x000ea8000c1e1500 */
[----:B------:R-:W3:Y:S04]  /*0f50*/  @P1 LDG.E.U16 R7, desc[UR32][R36.64] ;  /* 0x0000002024071981 */ /* 0x000ee8000c1e1500 */
[----:B------:R-:W4:Y:S04]  /*0f60*/  @P1 LDG.E.U16 R9, desc[UR32][R32.64] ;  /* 0x0000002020091981 */ /* 0x000f28000c1e1500 */
[----:B------:R-:W4:Y:S04]  /*0f70*/  @P1 LDG.E.U16 R11, desc[UR32][R28.64] ;  /* 0x000000201c0b1981 */ /* 0x000f28000c1e1500 */
[----:B------:R-:W4:Y:S04]  /*0f80*/  @P1 LDG.E.U16 R4, desc[UR32][R38.64] ;  /* 0x0000002026041981 */ /* 0x000f28000c1e1500 */
[----:B------:R-:W4:Y:S04]  /*0f90*/  @P1 LDG.E.U16 R6, desc[UR32][R34.64] ;  /* 0x0000002022061981 */ /* 0x000f28000c1e1500 */
[----:B------:R-:W4:Y:S04]  /*0fa0*/  @P1 LDG.E.U16 R8, desc[UR32][R30.64] ;  /* 0x000000201e081981 */ /* 0x000f28000c1e1500 */
[----:B------:R-:W4:Y:S01]  /*0fb0*/  @P1 LDG.E.U16 R10, desc[UR32][R26.64] ;  /* 0x000000201a0a1981 */ /* 0x000f22000c1e1500 */
[----:B0-----:R-:W-:-:S04]  /*0fc0*/  @!UP2 UIADD3 UR14, UPT, UPT, -UR5, 0x100000, URZ ;  /* 0x00100000050ea890 */ /* 0x001fc8000fffe1ff */
[----:B------:R-:W-:Y:S02]  /*0fd0*/  @!UP2 USHF.L.U32 UR15, UR14, 0xb, URZ ;  /* 0x0000000b0e0fa899 */ /* 0x000fe400080006ff */
[----:B------:R-:W-:Y:S01]  /*0fe0*/  @!UP2 USHF.L.U32 UR14, UR14, 0x1, URZ ;  /* 0x000000010e0ea899 */ /* 0x000fe200080006ff */
[----:B------:R-:W-:Y:S01]  /*0ff0*/  VOTEU.ALL UP0, P4 ;  /* 0x0000000000ff7886 */ /* 0x000fe20002000000 */
[----:B------:R-:W-:-:S04]  /*1000*/  @!UP2 UIADD3 UR4, UPT, UPT, -UR5, 0x100000, URZ ;  /* 0x001000000504a890 */ /* 0x000fc8000fffe1ff */
[----:B------:R-:W-:Y:S02]  /*1010*/  @!UP2 USHF.L.U32 UR5, UR4, 0xb, URZ ;  /* 0x0000000b0405a899 */ /* 0x000fe400080006ff */
[----:B------:R-:W-:Y:S02]  /*1020*/  @!UP2 USHF.L.U32 UR4, UR4, 0x1, URZ ;  /* 0x000000010404a899 */ /* 0x000fe400080006ff */
[----:B------:R-:W-:Y:S01]  /*1030*/  UIADD3 UR6, UPT, UPT, UR11, 0x3000, URZ ;  /* 0x000030000b067890 */ /* 0x000fe2000fffe0ff */
[----:B------:R-:W-:Y:S01]  /*1040*/  ISETP.EQ.U32.AND P2, PT, RZ, UR27, P1 ;  /* 0x0000001bff007c0c */ /* 0x000fe20008f42070 */
[----:B------:R0:W1:Y:S01]  /*1050*/  @!UP0 SYNCS.EXCH.64 URZ, [UR11+0x5008], UR14 ;  /* 0x0050080e0bff85b2 */ /* 0x0000620008000100 */
[----:B------:R-:W-:Y:S01]  /*1060*/  VOTEU.ALL UP0, P4 ;  /* 0x0000000000ff7886 */ /* 0x000fe20002000000 */
[----:B0-----:R-:W-:-:S04]  /*1070*/  UIADD3 UR14, UPT, UPT, UR12, 0x100000, URZ ;  /* 0x001000000c0e7890 */ /* 0x001fc8000fffe0ff */
[----:B------:R-:W-:-:S04]  /*1080*/  UIADD3 UR15, UPT, UPT, UR8, UR14, URZ ;  /* 0x0000000e080f7290 */ /* 0x000fc8000fffe0ff */
[----:B------:R-:W-:Y:S01]  /*1090*/  ULEA UR15, UR21, UR15, 0x2 ;  /* 0x0000000f150f7291 */ /* 0x000fe2000f8e10ff */
[----:B--2---:R0:W-:Y:S04]  /*10a0*/  STS.U16 [R20+UR11+0x2000], R5 ;  /* 0x0020000514007988 */ /* 0x0041e8000800040b */
[----:B---3--:R0:W-:Y:S04]  /*10b0*/  STS.U16 [R20+UR11+0x2400], R7 ;  /* 0x0024000714007988 */ /* 0x0081e8000800040b */
[----:B----4-:R0:W-:Y:S04]  /*10c0*/  STS.U16 [R20+UR11+0x2800], R9 ;  /* 0x0028000914007988 */ /* 0x0101e8000800040b */
[----:B------:R0:W-:Y:S04]  /*10d0*/  STS.U16 [R20+UR11+0x2c00], R11 ;  /* 0x002c000b14007988 */ /* 0x0001e8000800040b */
[----:B------:R0:W-:Y:S04]  /*10e0*/  STS.U16 [R3+UR11+0x2200], R4 ;  /* 0x0022000403007988 */ /* 0x0001e8000800040b */
[----:B------:R0:W-:Y:S04]  /*10f0*/  STS.U16 [R3+UR11+0x2600], R6 ;  /* 0x0026000603007988 */ /* 0x0001e8000800040b */
[----:B------:R0:W-:Y:S04]  /*1100*/  STS.U16 [R3+UR11+0x2a00], R8 ;  /* 0x002a000803007988 */ /* 0x0001e8000800040b */
[----:B------:R0:W-:Y:S01]  /*1110*/  STS.U16 [R3+UR11+0x2e00], R10 ;  /* 0x002e000a03007988 */ /* 0x0001e2000800040b */
[----:B-1----:R1:W-:Y:S06]  /*1120*/  MEMBAR.ALL.CTA ;  /* 0x0000000000007992 */ /* 0x0023ec0000008000 */
[----:B-1----:R-:W-:Y:S04]  /*1130*/  FENCE.VIEW.ASYNC.S ;  /* 0x00000000000073c6 */ /* 0x002fe80000000000 */
[----:B------:R-:W1:Y:S02]  /*1140*/  FENCE.VIEW.ASYNC.S ;  /* 0x00000000000073c6 */ /* 0x000e640000000000 */
[----:B-1----:R0:W1:Y:S02]  /*1150*/  @!UP0 SYNCS.EXCH.64 URZ, [UR11+0x3000], UR4 ;  /* 0x003000040bff85b2 */ /* 0x0020640008000100 */
[----:B-1----:R-:W-:Y:S06]  /*1160*/  BAR.SYNC.DEFER_BLOCKING 0x0 ;  /* 0x0000000000007b1d */ /* 0x002fec0000010000 */
[----:B0-----:R-:W-:Y:S05]  /*1170*/  @!P2 BRA `(.L_x_6) ;  /* 0x000000000084a947 */ /* 0x001fea0003800000 */
[----:B------:R-:W-:Y:S02]  /*1180*/  UIADD3 UR4, UPT, UPT, UR11, 0x2000, URZ ;  /* 0x000020000b047890 */ /* 0x000fe4000fffe0ff */
[----:B------:R-:W-:Y:S02]  /*1190*/  USHF.R.U32.HI UR16, URZ, 0x4, UR11 ;  /* 0x00000004ff107899 */ /* 0x000fe4000801160b */
[----:B------:R-:W-:Y:S02]  /*11a0*/  USHF.R.U32.HI UR4, URZ, 0x4, UR4 ;  /* 0x00000004ff047899 */ /* 0x000fe40008011604 */
[----:B------:R-:W-:Y:S02]  /*11b0*/  USGXT.U32 UR16, UR16, 0xe ;  /* 0x0000000e1010789a */ /* 0x000fe40008000000 */
[----:B------:R-:W-:Y:S02]  /*11c0*/  USGXT.U32 UR18, UR4, 0xe ;  /* 0x0000000e0412789a */ /* 0x000fe40008000000 */
[----:B------:R-:W-:-:S02]  /*11d0*/  UIADD3 UR34, UP0, UPT, UR16, 0x80, URZ ;  /* 0x0000008010227890 */ /* 0x000fc4000ff1e0ff */
[----:B------:R-:W-:Y:S01]  /*11e0*/  UIADD3 UR36, UP3, UPT, UR18, 0x2, URZ ;  /* 0x0000000212247890 */ /* 0x000fe2000ff7e0ff */
[----:B------:R-:W-:Y:S01]  /*11f0*/  UMOV UR4, URZ ;  /* 0x000000ff00047c82 */ /* 0x000fe20008000000 */
[----:B------:R-:W-:Y:S01]  /*1200*/  UMOV UR40, 0x0 ;  /* 0x0000000000287882 */ /* 0x000fe20000000000 */
[----:B------:R-:W-:Y:S02]  /*1210*/  UIADD3.X UR35, UPT, UPT, UR4, 0x40004040, URZ, UP0, !UPT ;  /* 0x4000404004237890 */ /* 0x000fe400087fe4ff */
[----:B------:R-:W-:Y:S02]  /*1220*/  UIADD3.X UR37, UPT, UPT, UR4, 0x40004040, URZ, UP3, !UPT ;  /* 0x4000404004257890 */ /* 0x000fe40009ffe4ff */
[----:B------:R-:W-:Y:S02]  /*1230*/  UIADD3.64 UR22, UPT, UPT, UR34, 0x80, URZ ;  /* 0x0000008022167897 */ /* 0x000fe4000fffe0ff */
[----:B------:R-:W-:Y:S02]  /*1240*/  UIADD3.64 UR24, UPT, UPT, UR36, 0x2, URZ ;  /* 0x0000000224187897 */ /* 0x000fe4000fffe0ff */
[----:B------:R-:W-:-:S02]  /*1250*/  UIADD3.64 UR28, UPT, UPT, UR34, 0x100, URZ ;  /* 0x00000100221c7897 */ /* 0x000fc4000fffe0ff */
[----:B------:R-:W-:Y:S01]  /*1260*/  UIADD3.64 UR30, UPT, UPT, UR36, 0x4, URZ ;  /* 0x00000004241e7897 */ /* 0x000fe2000fffe0ff */
[----:B------:R-:W-:Y:S01]  /*1270*/  UMOV UR41, 0x4088490 ;  /* 0x0408849000297882 */ /* 0x000fe20000000000 */
[----:B------:R-:W-:Y:S01]  /*1280*/  UMOV UR17, 0x40004040 ;  /* 0x4000404000117882 */ /* 0x000fe20000000000 */
[----:B------:R-:W-:Y:S01]  /*1290*/  UMOV UR19, 0x40004040 ;  /* 0x4000404000137882 */ /* 0x000fe20000000000 */
[----:B------:R-:W-:Y:S01]  /*12a0*/  UMOV UR42, 0x0 ;  /* 0x00000000002a7882 */ /* 0x000fe20000000000 */
[----:B------:R-:W-:Y:S01]  /*12b0*/  UMOV UR43, 0x4088490 ;  /* 0x04088490002b7882 */ /* 0x000fe20000000000 */
[----:B------:R-:W-:Y:S01]  /*12c0*/  UMOV UR44, 0x0 ;  /* 0x00000000002c7882 */ /* 0x000fe20000000000 */
[----:B------:R-:W-:Y:S01]  /*12d0*/  UMOV UR45, 0x4088490 ;  /* 0x04088490002d7882 */ /* 0x000fe20000000000 */
[----:B------:R-:W-:Y:S01]  /*12e0*/  UMOV UR4, UR6 ;  /* 0x0000000600047c82 */ /* 0x000fe20008000000 */
[----:B------:R-:W-:Y:S01]  /*12f0*/  UMOV UR5, URZ ;  /* 0x000000ff00057c82 */ /* 0x000fe20008000000 */
[----:B------:R0:W-:Y:S01]  /*1300*/  UTCHMMA gdesc[UR16], gdesc[UR18], tmem[UR14], tmem[UR40], idesc[UR41], !UPT ;  /* 0x00ff2812100075ea */ /* 0x0001e2000f80000e */
[----:B------:R-:W-:Y:S01]  /*1310*/  UMOV UR46, 0x0 ;  /* 0x00000000002e7882 */ /* 0x000fe20000000000 */
[----:B------:R-:W-:Y:S01]  /*1320*/  UMOV UR47, 0x4088490 ;  /* 0x04088490002f7882 */ /* 0x000fe20000000000 */
[----:B------:R0:W-:Y:S01]  /*1330*/  UTCHMMA gdesc[UR34], gdesc[UR36], tmem[UR14], tmem[UR42], idesc[UR43], UPT ;  /* 0x00ff2a24220075ea */ /* 0x0001e2000b80000e */
[----:B------:R-:W-:Y:S01]  /*1340*/  UMOV UR4, UR4 ;  /* 0x0000000400047c82 */ /* 0x000fe20008000000 */
[----:B------:R0:W-:Y:S01]  /*1350*/  UTCHMMA gdesc[UR22], gdesc[UR24], tmem[UR14], tmem[UR44], idesc[UR45], UPT ;  /* 0x00ff2c18160075ea */ /* 0x0001e2000b80000e */
[----:B------:R0:W-:Y:S01]  /*1360*/  UTCHMMA gdesc[UR28], gdesc[UR30], tmem[UR14], tmem[UR46], idesc[UR47], UPT ;  /* 0x00ff2e1e1c0075ea */ /* 0x0001e2000b80000e */
[----:B------:R0:W-:Y:S01]  /*1370*/  UTCBAR [UR4], URZ ;  /* 0x000000ff040073e9 */ /* 0x0001e200080000ff */
[----:B------:R-:W-:Y:S01]  /*1380*/  NOP ;  /* 0x0000000000007918 */ /* 0x000fe20000000000 */
.L_x_6:
[----:B------:R-:W-:Y:S05]  /*1390*/  @!P1 BRA `(.L_x_7) ;  /* 0x0000000000089947 */ /* 0x000fea0003800000 */
[----:B------:R-:W1:Y:S02]  /*13a0*/  SYNCS.PHASECHK.TRANS64.TRYWAIT P0, [UR11+0x3000], RZ ;  /* 0x003000ffff0075a7 */ /* 0x000e64000800110b */
[----:B-1----:R-:W-:Y:S05]  /*13b0*/  @!P0 BRA `(.L_x_8) ;  /* 0x00000034002c8947 */ /* 0x002fea0003800000 */
.L_x_7:
[----:B------:R-:W-:Y:S01]  /*13c0*/  BAR.SYNC.DEFER_BLOCKING 0x0 ;  /* 0x0000000000007b1d */ /* 0x000fe20000010000 */
[--C-:B------:R-:W-:Y:S02]  /*13d0*/  SHF.R.U32.HI R15, RZ, 0x1, R0.reuse ;  /* 0x00000001ff0f7819 */ /* 0x100fe40000011600 */
[--C-:B------:R-:W-:Y:S02]  /*13e0*/  SHF.R.U32.HI R46, RZ, 0x3, R0.reuse ;  /* 0x00000003ff2e7819 */ /* 0x100fe40000011600 */
[----:B------:R-:W-:Y:S01]  /*13f0*/  LOP3.LUT R17, R15, 0x30, RZ, 0xc0, !PT ;  /* 0x000000300f117812 */ /* 0x000fe200078ec0ff */
[----:B0-----:R-:W0:Y:S01]  /*1400*/  LDCU UR4, c[0x0][0x3a8] ;  /* 0x00007500ff0477ac */ /* 0x001e220008000800 */
[----:B------:R-:W-:Y:S01]  /*1410*/  LOP3.LUT R46, R46, 0x10, RZ, 0xc0, !PT ;  /* 0x000000102e2e7812 */ /* 0x000fe200078ec0ff */
[----:B------:R-:W-:Y:S01]  /*1420*/  LDTM.16dp32bit_t0_t15.x8 R4, tmem[UR15] ;  /* 0x0000000f000479ee */ /* 0x000fe20008980000 */
[----:B------:R-:W0:Y:S01]  /*1430*/  LDTM.16dp32bit_t16_t31.x8 R4, tmem[UR15+0x8] ;  /* 0x0000080f000479ee */ /* 0x000e2200089a0000 */
[----:B------:R-:W-:Y:S01]  /*1440*/  LOP3.LUT R17, R17, 0xf, R0, 0xf8, !PT ;  /* 0x0000000f11117812 */ /* 0x000fe200078ef800 */
[----:B------:R-:W1:Y:S01]  /*1450*/  LDCU.64 UR18, c[0x0][0x3d0] ;  /* 0x00007a00ff1277ac */ /* 0x000e620008000a00 */
[----:B------:R-:W-:Y:S01]  /*1460*/  LOP3.LUT R14, R46, 0x8, R15, 0xf8, !PT ;  /* 0x000000082e0e7812 */ /* 0x000fe200078ef80f */
[----:B------:R-:W2:Y:S01]  /*1470*/  LDC.64 R50, c[0x0][0x390] ;  /* 0x0000e400ff327b82 */ /* 0x000ea20000000a00 */
[C---:B------:R-:W-:Y:S01]  /*1480*/  LOP3.LUT R21, R17.reuse, UR10, RZ, 0xfc, !PT ;  /* 0x0000000a11157c12 */ /* 0x040fe2000f8efcff */
[----:B------:R-:W-:Y:S01]  /*1490*/  IMAD.SHL.U32 R24, R17, 0x8, RZ ;  /* 0x0000000811187824 */ /* 0x000fe200078e00ff */
[----:B------:R-:W-:-:S02]  /*14a0*/  LOP3.LUT R16, R14, 0x2, RZ, 0xfc, !PT ;  /* 0x000000020e107812 */ /* 0x000fc400078efcff */
[C---:B------:R-:W-:Y:S02]  /*14b0*/  LOP3.LUT R18, R14.reuse, 0x3, RZ, 0xfc, !PT ;  /* 0x000000030e127812 */ /* 0x040fe400078efcff */
[CC--:B------:R-:W-:Y:S02]  /*14c0*/  ISETP.GE.AND P4, PT, R21.reuse, R14.reuse, PT ;  /* 0x0000000e1500720c */ /* 0x0c0fe40003f86270 */
[C---:B------:R-:W-:Y:S02]  /*14d0*/  ISETP.GT.AND P5, PT, R21.reuse, R14, PT ;  /* 0x0000000e1500720c */ /* 0x040fe40003fa4270 */
[C---:B------:R-:W-:Y:S02]  /*14e0*/  ISETP.GE.AND P3, PT, R21.reuse, R16, PT ;  /* 0x000000101500720c */ /* 0x040fe40003f66270 */
[----:B------:R-:W-:Y:S02]  /*14f0*/  ISETP.GE.AND P0, PT, R21, R18, PT ;  /* 0x000000121500720c */ /* 0x000fe40003f06270 */
[----:B------:R-:W-:-:S02]  /*1500*/  LOP3.LUT R16, R14, 0x4, RZ, 0xfc, !PT ;  /* 0x000000040e107812 */ /* 0x000fc400078efcff */
[----:B------:R-:W-:Y:S02]  /*1510*/  PRMT R49, RZ, 0x7610, R49 ;  /* 0x00007610ff317816 */ /* 0x000fe40000000031 */
[----:B------:R-:W-:Y:S01]  /*1520*/  PRMT R57, RZ, 0x7610, R57 ;  /* 0x00007610ff397816 */ /* 0x000fe20000000039 */
[----:B0-----:R-:W-:Y:S01]  /*1530*/  FMUL R15, R4, UR4 ;  /* 0x00000004040f7c20 */ /* 0x001fe20008400000 */
[----:B------:R-:W-:Y:S01]  /*1540*/  FMUL R5, R5, UR4 ;  /* 0x0000000405057c20 */ /* 0x000fe20008400000 */
[----:B------:R-:W-:Y:S01]  /*1550*/  LOP3.LUT R4, R14, 0x5, RZ, 0xfc, !PT ;  /* 0x000000050e047812 */ /* 0x000fe200078efcff */
[----:B------:R-:W-:Y:S01]  /*1560*/  FMUL R6, R6, UR4 ;  /* 0x0000000406067c20 */ /* 0x000fe20008400000 */
[----:B------:R-:W-:Y:S01]  /*1570*/  FMUL R7, R7, UR4 ;  /* 0x0000000407077c20 */ /* 0x000fe20008400000 */
[----:B------:R-:W-:Y:S01]  /*1580*/  FSEL R18, R15, -INF , P4 ;  /* 0xff8000000f127808 */ /* 0x000fe20002000000 */
[----:B------:R-:W-:Y:S01]  /*1590*/  FMUL R8, R8, UR4 ;  /* 0x0000000408087c20 */ /* 0x000fe20008400000 */
[----:B------:R-:W-:Y:S01]  /*15a0*/  FSEL R15, R5, -INF , P5 ;  /* 0xff800000050f7808 */ /* 0x000fe20002800000 */
[----:B------:R-:W-:Y:S01]  /*15b0*/  FMUL R9, R9, UR4 ;  /* 0x0000000409097c20 */ /* 0x000fe20008400000 */
[C---:B------:R-:W-:Y:S01]  /*15c0*/  ISETP.GE.AND P5, PT, R21.reuse, R4, PT ;  /* 0x000000041500720c */ /* 0x040fe20003fa6270 */
[----:B------:R-:W-:Y:S01]  /*15d0*/  FMUL R10, R10, UR4 ;  /* 0x000000040a0a7c20 */ /* 0x000fe20008400000 */
[----:B------:R-:W-:Y:S01]  /*15e0*/  ISETP.GE.AND P4, PT, R21, R16, PT ;  /* 0x000000101500720c */ /* 0x000fe20003f86270 */
[----:B------:R-:W-:Y:S01]  /*15f0*/  FMUL R11, R11, UR4 ;  /* 0x000000040b0b7c20 */ /* 0x000fe20008400000 */
[----:B------:R-:W-:Y:S01]  /*1600*/  LOP3.LUT R4, R14, 0x6, RZ, 0xfc, !PT ;  /* 0x000000060e047812 */ /* 0x000fe200078efcff */
[----:B-1----:R-:W-:Y:S01]  /*1610*/  UIMAD UR4, UR7, UR18, URZ ;  /* 0x00000012070472a4 */ /* 0x002fe2000f8e02ff */
[----:B------:R-:W-:-:S02]  /*1620*/  FSEL R6, R6, -INF , P3 ;  /* 0xff80000006067808 */ /* 0x000fc40001800000 */
[----:B------:R-:W-:Y:S01]  /*1630*/  LOP3.LUT R14, R14, 0x7, RZ, 0xfc, !PT ;  /* 0x000000070e0e7812 */ /* 0x000fe200078efcff */
[----:B------:R-:W-:Y:S01]  /*1640*/  USHF.L.U32 UR16, UR4, 0x1, URZ ;  /* 0x0000000104107899 */ /* 0x000fe200080006ff */
[----:B------:R-:W-:Y:S01]  /*1650*/  ISETP.GE.AND P3, PT, R21, R4, PT ;  /* 0x000000041500720c */ /* 0x000fe20003f66270 */
[----:B------:R-:W-:Y:S01]  /*1660*/  UIMAD.WIDE UR4, UR4, 0x2, URZ ;  /* 0x00000002040478a5 */ /* 0x000fe2000f8e02ff */
[----:B------:R-:W-:Y:S01]  /*1670*/  FSEL R16, R7, -INF , P0 ;  /* 0xff80000007107808 */ /* 0x000fe20000000000 */
[----:B------:R-:W-:Y:S01]  /*1680*/  UIADD3 UR4, UPT, UPT, UR27, 0x18, URZ ;  /* 0x000000181b047890 */ /* 0x000fe2000fffe0ff */
[----:B------:R-:W-:Y:S02]  /*1690*/  FSEL R8, R8, -INF , P4 ;  /* 0xff80000008087808 */ /* 0x000fe40002000000 */
[----:B------:R-:W-:Y:S02]  /*16a0*/  FMNMX3 R5, R18, R15, R6, !PT ;  /* 0x0000000f12057276 */ /* 0x000fe40007800006 */
[----:B------:R-:W-:-:S02]  /*16b0*/  ISETP.GE.AND P0, PT, R21, R14, PT ;  /* 0x0000000e1500720c */ /* 0x000fc40003f06270 */
[----:B------:R-:W-:Y:S02]  /*16c0*/  FSEL R14, R9, -INF , P5 ;  /* 0xff800000090e7808 */ /* 0x000fe40002800000 */
[----:B------:R-:W-:Y:S02]  /*16d0*/  FSEL R10, R10, -INF , P3 ;  /* 0xff8000000a0a7808 */ /* 0x000fe40001800000 */
[----:B------:R-:W-:Y:S02]  /*16e0*/  FMNMX3 R5, R5, R16, R8, !PT ;  /* 0x0000001005057276 */ /* 0x000fe40007800008 */
[----:B------:R-:W-:Y:S02]  /*16f0*/  FSEL R44, R11, -INF , P0 ;  /* 0xff8000000b2c7808 */ /* 0x000fe40000000000 */
[----:B------:R-:W-:Y:S02]  /*1700*/  FMNMX3 R5, R5, R14, R10, !PT ;  /* 0x0000000e05057276 */ /* 0x000fe4000780000a */
[----:B------:R-:W-:-:S02]  /*1710*/  LOP3.LUT R4, R0, 0x1f, RZ, 0xc0, !PT ;  /* 0x0000001f00047812 */ /* 0x000fc400078ec0ff */
[----:B------:R-:W-:Y:S02]  /*1720*/  FMNMX R7, R44, R5, !PT ;  /* 0x000000052c077209 */ /* 0x000fe40007800000 */
[C---:B------:R-:W-:Y:S02]  /*1730*/  LOP3.LUT P4, RZ, R0.reuse, 0xff, RZ, 0xc0, !PT ;  /* 0x000000ff00ff7812 */ /* 0x040fe4000788c0ff */
[----:B------:R-:W-:Y:S01]  /*1740*/  LOP3.LUT R5, R0, 0xff, RZ, 0xc0, !PT ;  /* 0x000000ff00057812 */ /* 0x000fe200078ec0ff */
[----:B------:R-:W0:Y:S01]  /*1750*/  SHFL.BFLY PT, R22, R7, 0x10, 0x1f ;  /* 0x0e001f0007167f89 */ /* 0x000e2200000e0000 */
[C---:B------:R-:W-:Y:S01]  /*1760*/  ISETP.GE.U32.AND P5, PT, R4.reuse, 0x10, PT ;  /* 0x000000100400780c */ /* 0x040fe20003fa6070 */
[----:B------:R-:W-:Y:S01]  /*1770*/  IMAD R4, R4, UR19, RZ ;  /* 0x0000001304047c24 */ /* 0x000fe2000f8e02ff */
[----:B------:R-:W-:Y:S02]  /*1780*/  SHF.R.U32.HI R23, RZ, 0x5, R5 ;  /* 0x00000005ff177819 */ /* 0x000fe40000011605 */
[----:B------:R-:W-:-:S02]  /*1790*/  ISETP.GE.U32.AND P6, PT, R5, 0x80, PT ;  /* 0x000000800500780c */ /* 0x000fc40003fc6070 */
[----:B------:R-:W-:Y:S02]  /*17a0*/  LOP3.LUT R23, R24, 0x4, R23, 0xf8, !PT ;  /* 0x0000000418177812 */ /* 0x000fe400078ef817 */
[----:B------:R-:W-:Y:S01]  /*17b0*/  PRMT R59, RZ, 0x7610, R59 ;  /* 0x00007610ff3b7816 */ /* 0x000fe2000000003b */
[----:B------:R-:W1:Y:S01]  /*17c0*/  @!P4 SYNCS.CCTL.IV [UR11+0x3000] ;  /* 0x00300000ff00c9b1 */ /* 0x000e62000800000b */
[----:B------:R-:W-:Y:S01]  /*17d0*/  NOP ;  /* 0x0000000000007918 */ /* 0x000fe20000000000 */
[----:B------:R-:W-:Y:S02]  /*17e0*/  PRMT R67, RZ, 0x7610, R67 ;  /* 0x00007610ff437816 */ /* 0x000fe40000000043 */
[----:B------:R-:W-:Y:S02]  /*17f0*/  PRMT R69, RZ, 0x7610, R69 ;  /* 0x00007610ff457816 */ /* 0x000fe40000000045 */
[----:B0-----:R-:W-:Y:S01]  /*1800*/  FMNMX R42, R7, R22, !PT ;  /* 0x00000016072a7209 */ /* 0x001fe20007800000 */
[C---:B------:R-:W-:Y:S01]  /*1810*/  IMAD.SHL.U32 R7, R4.reuse, 0x2, RZ ;  /* 0x0000000204077824 */ /* 0x040fe200078e00ff */
[----:B------:R-:W-:Y:S01]  /*1820*/  LEA R22, R5, UR11, 0x2 ;  /* 0x0000000b05167c11 */ /* 0x000fe2000f8e10ff */
[----:B------:R-:W-:-:S02]  /*1830*/  IMAD.HI R4, R4, 0x2, RZ ;  /* 0x0000000204047827 */ /* 0x000fc400078e02ff */
[----:B-1----:R2:W-:Y:S01]  /*1840*/  @!P5 STS [R23+UR11+0x2000], R42 ;  /* 0x0020002a1700d988 */ /* 0x0025e2000800080b */
[----:B------:R-:W-:Y:S01]  /*1850*/  BAR.SYNC.DEFER_BLOCKING 0x0 ;  /* 0x0000000000007b1d */ /* 0x000fe20000010000 */
[----:B--2---:R-:W-:-:S04]  /*1860*/  IADD3 R42, P0, P3, R7, UR16, R50 ;  /* 0x00000010072a7c10 */ /* 0x004fc8000fb1e032 */
[----:B------:R-:W-:Y:S02]  /*1870*/  IADD3.X R4, PT, PT, R4, UR5, R51, P0, P3 ;  /* 0x0000000504047c10 */ /* 0x000fe400087e6433 */
[----:B------:R-:W-:-:S04]  /*1880*/  LOP3.LUT P0, RZ, R0, 0x1, RZ, 0xc0, !PT ;  /* 0x0000000100ff7812 */ /* 0x000fc8000780c0ff */
[----:B------:R-:W-:Y:S01]  /*1890*/  ISETP.LT.U32.AND P0, PT, R5, 0x80, !P0 ;  /* 0x000000800500780c */ /* 0x000fe20004701070 */
[----:B------:R-:W0:Y:S04]  /*18a0*/  @!P6 LDS R13, [R22+0x2000] ;  /* 0x00200000160de984 */ /* 0x000e280000000800 */
[----:B0-----:R-:W0:Y:S02]  /*18b0*/  SHFL.BFLY PT, R48, R13, 0x1, 0x1f ;  /* 0x0c201f000d307f89 */ /* 0x001e2400000e0000 */
[----:B0-----:R-:W-:-:S06]  /*18c0*/  FMNMX R7, R13, R48, !PT ;  /* 0x000000300d077209 */ /* 0x001fcc0007800000 */
[----:B------:R-:W-:Y:S01]  /*18d0*/  @P0 STS [R22+0x2000], R7 ;  /* 0x0020000716000388 */ /* 0x000fe20000000800 */
[----:B------:R-:W-:Y:S06]  /*18e0*/  BAR.SYNC.DEFER_BLOCKING 0x0 ;  /* 0x0000000000007b1d */ /* 0x000fec0000010000 */
[----:B------:R-:W0:Y:S02]  /*18f0*/  LDS R25, [R24+UR11+0x2000] ;  /* 0x0020000b18197984 */ /* 0x000e240008000800 */
[----:B0-----:R-:W-:-:S05]  /*1900*/  FMNMX R25, R25, -INF , !PT ;  /* 0xff80000019197809 */ /* 0x001fca0007800000 */
[--C-:B------:R-:W-:Y:S01]  /*1910*/  FADD R18, R18, -R25.reuse ;  /* 0x8000001912127221 */ /* 0x100fe20000000000 */
[--C-:B------:R-:W-:Y:S01]  /*1920*/  FADD R15, R15, -R25.reuse ;  /* 0x800000190f0f7221 */ /* 0x100fe20000000000 */
[--C-:B------:R-:W-:Y:S01]  /*1930*/  FADD R9, R6, -R25.reuse ;  /* 0x8000001906097221 */ /* 0x100fe20000000000 */
[--C-:B------:R-:W-:Y:S01]  /*1940*/  FADD R16, R16, -R25.reuse ;  /* 0x8000001910107221 */ /* 0x100fe20000000000 */
[----:B------:R-:W-:Y:S01]  /*1950*/  FMUL R5, R18, 1.4426950216293334961 ;  /* 0x3fb8aa3b12057820 */ /* 0x000fe20000400000 */
[----:B------:R-:W-:Y:S01]  /*1960*/  FMUL R15, R15, 1.4426950216293334961 ;  /* 0x3fb8aa3b0f0f7820 */ /* 0x000fe20000400000 */
[----:B------:R-:W-:Y:S01]  /*1970*/  FMUL R7, R9, 1.4426950216293334961 ;  /* 0x3fb8aa3b09077820 */ /* 0x000fe20000400000 */
[--C-:B------:R-:W-:Y:S01]  /*1980*/  FADD R9, R8, -R25.reuse ;  /* 0x8000001908097221 */ /* 0x100fe20000000000 */
[----:B------:R-:W-:Y:S01]  /*1990*/  FMUL R16, R16, 1.4426950216293334961 ;  /* 0x3fb8aa3b10107820 */ /* 0x000fe20000400000 */
[----:B------:R-:W-:Y:S01]  /*19a0*/  MUFU.EX2 R6, R15 ;  /* 0x0000000f00067308 */ /* 0x000fe20000000800 */
[--C-:B------:R-:W-:Y:S01]  /*19b0*/  FADD R14, R14, -R25.reuse ;  /* 0x800000190e0e7221 */ /* 0x100fe20000000000 */
[----:B------:R-:W-:Y:S01]  /*19c0*/  FMUL R9, R9, 1.4426950216293334961 ;  /* 0x3fb8aa3b09097820 */ /* 0x000fe20000400000 */
[--C-:B------:R-:W-:Y:S01]  /*19d0*/  FADD R11, R10, -R25.reuse ;  /* 0x800000190a0b7221 */ /* 0x100fe20000000000 */
[----:B------:R-:W-:Y:S01]  /*19e0*/  FADD R44, R44, -R25 ;  /* 0x800000192c2c7221 */ /* 0x000fe20000000000 */
[----:B------:R-:W-:-:S02]  /*19f0*/  FMUL R13, R14, 1.4426950216293334961 ;  /* 0x3fb8aa3b0e0d7820 */ /* 0x000fc40000400000 */
[----:B------:R-:W-:Y:S01]  /*1a00*/  FMUL R11, R11, 1.4426950216293334961 ;  /* 0x3fb8aa3b0b0b7820 */ /* 0x000fe20000400000 */
[----:B------:R-:W0:Y:S01]  /*1a10*/  MUFU.EX2 R5, R5 ;  /* 0x0000000500057308 */ /* 0x000e220000000800 */
[----:B------:R-:W-:-:S07]  /*1a20*/  FMUL R14, R44, 1.4426950216293334961 ;  /* 0x3fb8aa3b2c0e7820 */ /* 0x000fce0000400000 */
[----:B------:R-:W1:Y:S08]  /*1a30*/  MUFU.EX2 R7, R7 ;  /* 0x0000000700077308 */ /* 0x000e700000000800 */
[----:B------:R-:W2:Y:S01]  /*1a40*/  MUFU.EX2 R8, R16 ;  /* 0x0000001000087308 */ /* 0x000ea20000000800 */
[----:B0-----:R-:W-:-:S07]  /*1a50*/  FADD R18, R5, R6 ;  /* 0x0000000605127221 */ /* 0x001fce0000000000 */
[----:B------:R-:W0:Y:S01]  /*1a60*/  MUFU.EX2 R9, R9 ;  /* 0x0000000900097308 */ /* 0x000e220000000800 */
[----:B-1----:R-:W-:Y:S02]  /*1a70*/  FADD R15, R7, R18 ;  /* 0x00000012070f7221 */ /* 0x002fe40000000000 */
[----:B------:R-:W1:Y:S05]  /*1a80*/  LDC R18, c[0x0][0x3d8] ;  /* 0x0000f600ff127b82 */ /* 0x000e6a0000000800 */
[----:B------:R-:W3:Y:S01]  /*1a90*/  MUFU.EX2 R10, R13 ;  /* 0x0000000d000a7308 */ /* 0x000ee20000000800 */
[----:B--2---:R-:W-:-:S07]  /*1aa0*/  FADD R16, R8, R15 ;  /* 0x0000000f08107221 */ /* 0x004fce0000000000 */
[----:B------:R-:W2:Y:S01]  /*1ab0*/  MUFU.EX2 R11, R11 ;  /* 0x0000000b000b7308 */ /* 0x000ea20000000800 */
[----:B0-----:R-:W-:-:S07]  /*1ac0*/  FADD R15, R9, R16 ;  /* 0x00000010090f7221 */ /* 0x001fce0000000000 */
[----:B------:R-:W0:Y:S01]  /*1ad0*/  MUFU.EX2 R14, R14 ;  /* 0x0000000e000e7308 */ /* 0x000e220000000800 */
[----:B---3--:R-:W-:Y:S01]  /*1ae0*/  FADD R16, R10, R15 ;  /* 0x0000000f0a107221 */ /* 0x008fe20000000000 */
[----:B-1----:R-:W-:Y:S01]  /*1af0*/  IMAD R17, R18, UR4, RZ ;  /* 0x0000000412117c24 */ /* 0x002fe2000f8e02ff */
[----:B------:R-:W-:Y:S02]  /*1b00*/  UIADD3 UR4, UPT, UPT, UR27, 0x38, URZ ;  /* 0x000000381b047890 */ /* 0x000fe4000fffe0ff */
[----:B--2---:R-:W-:-:S04]  /*1b10*/  FADD R13, R11, R16 ;  /* 0x000000100b0d7221 */ /* 0x004fc80000000000 */
[----:B0-----:R-:W-:Y:S01]  /*1b20*/  FADD R15, R14, R13 ;  /* 0x0000000d0e0f7221 */ /* 0x001fe20000000000 */
[----:B------:R-:W-:-:S04]  /*1b30*/  SHF.R.U32.HI R13, RZ, 0x5, R0 ;  /* 0x00000005ff0d7819 */ /* 0x000fc80000011600 */
[----:B------:R-:W0:Y:S01]  /*1b40*/  SHFL.BFLY PT, R16, R15, 0x10, 0x1f ;  /* 0x0e001f000f107f89 */ /* 0x000e2200000e0000 */
[----:B------:R-:W-:-:S05]  /*1b50*/  SGXT.U32 R13, R13, 0x3 ;  /* 0x000000030d0d781a */ /* 0x000fca0000000000 */
[----:B------:R-:W-:Y:S01]  /*1b60*/  IMAD R13, R13, R18, RZ ;  /* 0x000000120d0d7224 */ /* 0x000fe200078e02ff */
[----:B------:R-:W-:Y:S04]  /*1b70*/  BAR.SYNC.DEFER_BLOCKING 0x0 ;  /* 0x0000000000007b1d */ /* 0x000fe80000010000 */
[----:B------:R-:W-:-:S04]  /*1b80*/  LEA R64, P3, R13, R42, 0x1 ;  /* 0x0000002a0d407211 */ /* 0x000fc800078608ff */
[----:B------:R-:W-:Y:S01]  /*1b90*/  LEA.HI.X.SX32 R65, R13, R4, 0x1, P3 ;  /* 0x000000040d417211 */ /* 0x000fe200018f0eff */
[----:B0-----:R-:W-:Y:S01]  /*1ba0*/  FADD R16, R15, R16 ;  /* 0x000000100f107221 */ /* 0x001fe20000000000 */
[----:B------:R-:W-:-:S04]  /*1bb0*/  IMAD R15, R18, 0x8, R13 ;  /* 0x00000008120f7824 */ /* 0x000fc800078e020d */
[----:B------:R-:W-:Y:S01]  /*1bc0*/  IMAD R13, R18, 0x8, R15 ;  /* 0x00000008120d7824 */ /* 0x000fe200078e020f */
[C---:B------:R-:W-:Y:S01]  /*1bd0*/  LEA R62, P3, R15.reuse, R42, 0x1 ;  /* 0x0000002a0f3e7211 */ /* 0x040fe200078608ff */
[----:B------:R-:W-:Y:S03]  /*1be0*/  @!P5 STS [R23+UR11+0x2000], R16 ;  /* 0x002000101700d988 */ /* 0x000fe6000800080b */
[----:B------:R-:W-:Y:S01]  /*1bf0*/  LEA.HI.X.SX32 R63, R15, R4, 0x1, P3 ;  /* 0x000000040f3f7211 */ /* 0x000fe200018f0eff */
[----:B------:R-:W-:Y:S01]  /*1c00*/  BAR.SYNC.DEFER_BLOCKING 0x0 ;  /* 0x0000000000007b1d */ /* 0x000fe20000010000 */
[----:B------:R-:W-:-:S04]  /*1c10*/  LEA R60, P3, R13, R42, 0x1 ;  /* 0x0000002a0d3c7211 */ /* 0x000fc800078608ff */
[----:B------:R-:W-:Y:S01]  /*1c20*/  LEA.HI.X.SX32 R61, R13, R4, 0x1, P3 ;  /* 0x000000040d3d7211 */ /* 0x000fe200018f0eff */
[----:B------:R-:W-:Y:S01]  /*1c30*/  IMAD R13, R18, 0x10, R13 ;  /* 0x00000010120d7824 */ /* 0x000fe200078e020d */
[----:B------:R-:W-:-:S03]  /*1c40*/  LEA R54, P3, R17, R42, 0x1 ;  /* 0x0000002a11367211 */ /* 0x000fc600078608ff */
[C---:B------:R-:W-:Y:S01]  /*1c50*/  IMAD R15, R18.reuse, 0x8, R13 ;  /* 0x00000008120f7824 */ /* 0x040fe200078e020d */
[----:B------:R-:W-:Y:S01]  /*1c60*/  LEA.HI.X.SX32 R55, R17, R4, 0x1, P3 ;  /* 0x0000000411377211 */ /* 0x000fe200018f0eff */
[----:B------:R-:W-:Y:S01]  /*1c70*/  IMAD R17, R18, UR4, RZ ;  /* 0x0000000412117c24 */ /* 0x000fe2000f8e02ff */
[----:B------:R-:W-:-:S04]  /*1c80*/  LEA R52, P3, R13, R42, 0x1 ;  /* 0x0000002a0d347211 */ /* 0x000fc800078608ff */
[----:B------:R-:W-:Y:S01]  /*1c90*/  LEA.HI.X.SX32 R53, R13, R4, 0x1, P3 ;  /* 0x000000040d357211 */ /* 0x000fe200018f0eff */
[----:B------:R-:W-:Y:S01]  /*1ca0*/  IMAD R13, R18, 0x8, R15 ;  /* 0x00000008120d7824 */ /* 0x000fe200078e020f */
[----:B------:R-:W-:-:S04]  /*1cb0*/  LEA R50, P3, R15, R42, 0x1 ;  /* 0x0000002a0f327211 */ /* 0x000fc800078608ff */
[----:B------:R-:W-:Y:S01]  /*1cc0*/  LEA.HI.X.SX32 R51, R15, R4, 0x1, P3 ;  /* 0x000000040f337211 */ /* 0x000fe200018f0eff */
[----:B------:R-:W0:Y:S01]  /*1cd0*/  @!P6 LDS R12, [R22+0x2000] ;  /* 0x00200000160ce984 */ /* 0x000e220000000800 */
[C---:B------:R-:W-:Y:S02]  /*1ce0*/  LEA R44, P3, R13.reuse, R42, 0x1 ;  /* 0x0000002a0d2c7211 */ /* 0x040fe400078608ff */
[----:B------:R-:W-:Y:S02]  /*1cf0*/  PRMT R15, RZ, 0x7610, R15 ;  /* 0x00007610ff0f7816 */ /* 0x000fe4000000000f */
[----:B------:R-:W-:Y:S02]  /*1d00*/  LEA.HI.X.SX32 R45, R13, R4, 0x1, P3 ;  /* 0x000000040d2d7211 */ /* 0x000fe400018f0eff */
[----:B------:R-:W-:Y:S02]  /*1d10*/  LEA R42, P3, R17, R42, 0x1 ;  /* 0x0000002a112a7211 */ /* 0x000fe400078608ff */
[----:B------:R-:W-:-:S02]  /*1d20*/  PRMT R13, RZ, 0x7610, R13 ;  /* 0x00007610ff0d7816 */ /* 0x000fc4000000000d */
[----:B------:R-:W-:Y:S02]  /*1d30*/  LEA.HI.X.SX32 R43, R17, R4, 0x1, P3 ;  /* 0x00000004112b7211 */ /* 0x000fe400018f0eff */
[----:B------:R-:W-:Y:S01]  /*1d40*/  PRMT R17, RZ, 0x7610, R17 ;  /* 0x00007610ff117816 */ /* 0x000fe20000000011 */
[----:B0-----:R-:W0:Y:S02]  /*1d50*/  SHFL.BFLY PT, R19, R12, 0x1, 0x1f ;  /* 0x0c201f000c137f89 */ /* 0x001e2400000e0000 */
[----:B0-----:R-:W-:-:S05]  /*1d60*/  FADD R19, R12, R19 ;  /* 0x000000130c137221 */ /* 0x001fca0000000000 */
[----:B------:R0:W-:Y:S01]  /*1d70*/  @P0 STS [R22+0x2000], R19 ;  /* 0x0020001316000388 */ /* 0x0001e20000000800 */
[----:B------:R-:W-:Y:S06]  /*1d80*/  BAR.SYNC.DEFER_BLOCKING 0x0 ;  /* 0x0000000000007b1d */ /* 0x000fec0000010000 */
[----:B------:R-:W2:Y:S04]  /*1d90*/  @P1 LDG.E.U16 R13, desc[UR32][R64.64] ;  /* 0x00000020400d1981 */ /* 0x000ea8000c1e1500 */
[----:B------:R-:W3:Y:S04]  /*1da0*/  @P1 LDG.E.U16 R15, desc[UR32][R62.64] ;  /* 0x000000203e0f1981 */ /* 0x000ee8000c1e1500 */
[----:B------:R-:W4:Y:S04]  /*1db0*/  @P1 LDG.E.U16 R17, desc[UR32][R60.64] ;  /* 0x000000203c111981 */ /* 0x000f28000c1e1500 */
[----:B------:R-:W5:Y:S04]  /*1dc0*/  @P1 LDG.E.U16 R49, desc[UR32][R54.64] ;  /* 0x0000002036311981 */ /* 0x000f68000c1e1500 */
[----:B------:R-:W5:Y:S04]  /*1dd0*/  @P1 LDG.E.U16 R57, desc[UR32][R52.64] ;  /* 0x0000002034391981 */ /* 0x000f68000c1e1500 */
[----:B------:R-:W5:Y:S04]  /*1de0*/  @P1 LDG.E.U16 R59, desc[UR32][R50.64] ;  /* 0x00000020323b1981 */ /* 0x000f68000c1e1500 */
[----:B------:R-:W5:Y:S04]  /*1df0*/  @P1 LDG.E.U16 R67, desc[UR32][R44.64] ;  /* 0x000000202c431981 */ /* 0x000f68000c1e1500 */
[----:B------:R-:W5:Y:S01]  /*1e00*/  @P1 LDG.E.U16 R69, desc[UR32][R42.64] ;  /* 0x000000202a451981 */ /* 0x000f62000c1e1500 */
[----:B------:R-:W-:Y:S01]  /*1e10*/  UIADD3 UR20, UPT, UPT, UR12, 0x40, URZ ;  /* 0x000000400c147890 */ /* 0x000fe2000fffe0ff */
[----:B------:R-:W-:-:S02]  /*1e20*/  F2FP.BF16.F32.PACK_AB R4, R6, R5 ;  /* 0x000000050604723e */ /* 0x000fc400000010ff */
[----:B------:R0:W1:Y:S01]  /*1e30*/  LDS R47, [R24+UR11+0x2000] ;  /* 0x0020000b182f7984 */ /* 0x0000620008000800 */
[----:B------:R-:W-:Y:S01]  /*1e40*/  UIADD3 UR8, UPT, UPT, UR8, UR20, URZ ;  /* 0x0000001408087290 */ /* 0x000fe2000fffe0ff */
[----:B------:R-:W-:Y:S01]  /*1e50*/  F2FP.BF16.F32.PACK_AB R5, R8, R7 ;  /* 0x000000070805723e */ /* 0x000fe200000010ff */
[----:B------:R-:W-:Y:S01]  /*1e60*/  FADD R8, -R25, -INF ;  /* 0xff80000019087421 */ /* 0x000fe20000000100 */
[----:B------:R-:W-:Y:S01]  /*1e70*/  BAR.SYNC.DEFER_BLOCKING 0x0 ;  /* 0x0000000000007b1d */ /* 0x000fe20000010000 */
[----:B------:R-:W-:Y:S01]  /*1e80*/  ULEA UR21, UR21, UR8, 0x1 ;  /* 0x0000000815157291 */ /* 0x000fe2000f8e08ff */
[----:B------:R-:W-:Y:S01]  /*1e90*/  F2FP.BF16.F32.PACK_AB R6, R10, R9 ;  /* 0x000000090a06723e */ /* 0x000fe200000010ff */
[----:B------:R-:W-:Y:S01]  /*1ea0*/  FMUL R48, R8, 1.4426950216293334961 ;  /* 0x3fb8aa3b08307820 */ /* 0x000fe20000400000 */
[----:B------:R-:W-:Y:S02]  /*1eb0*/  F2FP.BF16.F32.PACK_AB R7, R14, R11 ;  /* 0x0000000b0e07723e */ /* 0x000fe400000010ff */
[----:B--2---:R0:W-:Y:S04]  /*1ec0*/  STS.U16 [R20+UR11+0x2000], R13 ;  /* 0x0020000d14007988 */ /* 0x0041e8000800040b */
[----:B---3--:R0:W-:Y:S04]  /*1ed0*/  STS.U16 [R20+UR11+0x2200], R15 ;  /* 0x0022000f14007988 */ /* 0x0081e8000800040b */
[----:B----4-:R0:W-:Y:S04]  /*1ee0*/  STS.U16 [R20+UR11+0x2400], R17 ;  /* 0x0024001114007988 */ /* 0x0101e8000800040b */
[----:B-----5:R0:W-:Y:S04]  /*1ef0*/  STS.U16 [R20+UR11+0x2600], R49 ;  /* 0x0026003114007988 */ /* 0x0201e8000800040b */
[----:B------:R0:W-:Y:S04]  /*1f00*/  STS.U16 [R20+UR11+0x2800], R57 ;  /* 0x0028003914007988 */ /* 0x0001e8000800040b */
[----:B------:R0:W-:Y:S04]  /*1f10*/  STS.U16 [R20+UR11+0x2a00], R59 ;  /* 0x002a003b14007988 */ /* 0x0001e8000800040b */
[----:B------:R0:W-:Y:S04]  /*1f20*/  STS.U16 [R20+UR11+0x2c00], R67 ;  /* 0x002c004314007988 */ /* 0x0001e8000800040b */
[----:B------:R0:W-:Y:S01]  /*1f30*/  STS.U16 [R20+UR11+0x2e00], R69 ;  /* 0x002e004514007988 */ /* 0x0001e2000800040b */
[----:B-1----:R-:W-:Y:S05]  /*1f40*/  @!P1 BRA `(.L_x_9) ;  /* 0x0000000000089947 */ /* 0x002fea0003800000 */
[----:B------:R1:W-:Y:S01]  /*1f50*/  STTM.16dp32bit_t0_t15.x4 tmem[UR21], R4 ;  /* 0x00000004000079ed */ /* 0x0003e20008900015 */
[----:B------:R1:W-:Y:S02]  /*1f60*/  STTM.16dp32bit_t16_t31.x4 tmem[UR21+0x4], R4 ;  /* 0x00000404000079ed */ /* 0x0003e40008920015 */
.L_x_9:
[----:B------:R-:W2:Y:S02]  /*1f70*/  FENCE.VIEW.ASYNC.T ;  /* 0x00000000000073c6 */ /* 0x000ea40000000200 */
[----:B--2---:R-:W-:Y:S06]  /*1f80*/  BAR.SYNC.DEFER_BLOCKING 0x0 ;  /* 0x0000000000007b1d */ /* 0x004fec0000010000 */
[----:B------:R-:W2:Y:S01]  /*1f90*/  MUFU.EX2 R48, R48 ;  /* 0x0000003000307308 */ /* 0x000ea20000000800 */
[----:B01----:R-:W0:Y:S01]  /*1fa0*/  LDTM.16dp32bit_t0_t15.x16 R4, tmem[UR13] ;  /* 0x0000000d000479ee */ /* 0x003e220008a00000 */
[----:B------:R-:W1:Y:S01]  /*1fb0*/  LDTM.16dp32bit_t16_t31.x16 R4, tmem[UR13+0x10] ;  /* 0x0000100d000479ee */ /* 0x000e620008a20000 */
[----:B------:R-:W-:Y:S01]  /*1fc0*/  NOP ;  /* 0x0000000000007918 */ /* 0x000fe20000000000 */
[----:B------:R-:W-:Y:S05]  /*1fd0*/  @!P1 BRA `(.L_x_10) ;  /* 0x0000000000489947 */ /* 0x000fea0003800000 */
[C---:B012---:R-:W-:Y:S01]  /*1fe0*/  FMUL R4, R48.reuse, R4 ;  /* 0x0000000430047220 */ /* 0x047fe20000400000 */
[C---:B------:R-:W-:Y:S01]  /*1ff0*/  FMUL R5, R48.reuse, R5 ;  /* 0x0000000530057220 */ /* 0x040fe20000400000 */
        /* <DEDUP_REMOVED lines=13> */
[----:B------:R-:W-:-:S04]  /*20d0*/  FMUL R19, R48, R19 ;  /* 0x0000001330137220 */ /* 0x000fc80000400000 */
[----:B------:R3:W-:Y:S01]  /*20e0*/  STTM.16dp32bit_t0_t15.x16 tmem[UR13], R4 ;  /* 0x00000004000079ed */ /* 0x0007e20008a0000d */
[----:B------:R3:W-:Y:S02]  /*20f0*/  STTM.16dp32bit_t16_t31.x16 tmem[UR13+0x10], R4 ;  /* 0x00001004000079ed */ /* 0x0007e40008a2000d */
.L_x_10:
[----:B-1----:R-:W1:Y:S02]  /*2100*/  FENCE.VIEW.ASYNC.T ;  /* 0x00000000000073c6 */ /* 0x002e640000000200 */
[----:B-1----:R-:W-:Y:S01]  /*2110*/  BAR.SYNC.DEFER_BLOCKING 0x0 ;  /* 0x0000000000007b1d */ /* 0x002fe20000010000 */
[----:B--2---:R-:W-:Y:S01]  /*2120*/  FADD R47, R48, R47 ;  /* 0x0000002f302f7221 */ /* 0x004fe20000000000 */
[----:B------:R-:W-:Y:S01]  /*2130*/  UIADD3 UR8, UPT, UPT, UR11, 0x5000, URZ ;  /* 0x000050000b087890 */ /* 0x000fe2000fffe0ff */
[----:B------:R-:W-:-:S03]  /*2140*/  FSEL R57, R25, -INF , P1 ;  /* 0xff80000019397808 */ /* 0x000fc60000800000 */
[----:B------:R-:W-:Y:S01]  /*2150*/  FSEL R25, R47, 1, P1 ;  /* 0x3f8000002f197808 */ /* 0x000fe20000800000 */
[----:B------:R1:W-:Y:S06]  /*2160*/  MEMBAR.ALL.CTA ;  /* 0x0000000000007992 */ /* 0x0003ec0000008000 */
[----:B-1----:R-:W1:Y:S02]  /*2170*/  FENCE.VIEW.ASYNC.S ;  /* 0x00000000000073c6 */ /* 0x002e640000000000 */
[----:B-1----:R-:W-:Y:S06]  /*2180*/  BAR.SYNC.DEFER_BLOCKING 0x0 ;  /* 0x0000000000007b1d */ /* 0x002fec0000010000 */
[----:B------:R-:W-:Y:S05]  /*2190*/  @!P2 BRA `(.L_x_11) ;  /* 0x000000000064a947 */ /* 0x000fea0003800000 */
[----:B------:R-:W-:Y:S01]  /*21a0*/  UIADD3 UR4, UPT, UPT, UR11, 0x2000, URZ ;  /* 0x000020000b047890 */ /* 0x000fe2000fffe0ff */
[----:B------:R-:W-:Y:S01]  /*21b0*/  BSSY.RECONVERGENT B0, `(.L_x_12) ;  /* 0x0000016000007945 */ /* 0x000fe20003800200 */
[----:B------:R-:W-:Y:S02]  /*21c0*/  ELECT P1, URZ, PT ;  /* 0x0000000000ff782f */ /* 0x000fe40003820000 */
[----:B------:R-:W-:Y:S01]  /*21d0*/  USHF.R.U32.HI UR4, URZ, 0x4, UR4 ;  /* 0x00000004ff047899 */ /* 0x000fe20008011604 */
[----:B------:R-:W-:Y:S01]  /*21e0*/  UMOV UR16, 0xfffffffe ;  /* 0xfffffffe00107882 */ /* 0x000fe20000000000 */
[----:B------:R-:W-:Y:S02]  /*21f0*/  UMOV UR17, 0x7fffbfdf ;  /* 0x7fffbfdf00117882 */ /* 0x000fe40000000000 */
[----:B------:R-:W-:Y:S01]  /*2200*/  USGXT.U32 UR4, UR4, 0xe ;  /* 0x0000000e0404789a */ /* 0x000fe20008000000 */
[----:B------:R-:W-:Y:S01]  /*2210*/  UMOV UR5, URZ ;  /* 0x000000ff00057c82 */ /* 0x000fe20008000000 */
[----:B------:R-:W-:-:S02]  /*2220*/  UIADD3 UR18, UPT, UPT, UR12, 0x48, URZ ;  /* 0x000000480c127890 */ /* 0x000fc4000fffe0ff */
[----:B------:R-:W-:Y:S01]  /*2230*/  UIADD3.64 UR16, UPT, UPT, UR4, -UR16, URZ ;  /* 0x8000001004107297 */ /* 0x000fe2000fffe0ff */
[----:B------:R-:W-:Y:S01]  /*2240*/  UMOV UR22, 0x0 ;  /* 0x0000000000167882 */ /* 0x000fe20000000000 */
[----:B------:R-:W-:Y:S01]  /*2250*/  UMOV UR23, 0x4100490 ;  /* 0x0410049000177882 */ /* 0x000fe20000000000 */
[----:B------:R-:W-:Y:S01]  /*2260*/  UMOV UR5, 0x80004020 ;  /* 0x8000402000057882 */ /* 0x000fe20000000000 */
[----:B------:R-:W-:Y:S01]  /*2270*/  UMOV UR24, 0x0 ;  /* 0x0000000000187882 */ /* 0x000fe20000000000 */
[----:B------:R-:W-:Y:S01]  /*2280*/  UMOV UR25, 0x4100490 ;  /* 0x0410049000197882 */ /* 0x000fe20000000000 */
[----:B------:R1:W-:Y:S03]  /*2290*/  UTCHMMA tmem[UR20], gdesc[UR4], tmem[UR12], tmem[UR22], idesc[UR23], UPT ;  /* 0x00ff1604140079ea */ /* 0x0003e6000b80000c */
[----:B------:R1:W-:Y:S01]  /*22a0*/  UTCHMMA tmem[UR18], gdesc[UR16], tmem[UR12], tmem[UR24], idesc[UR25], UPT ;  /* 0x00ff1810120079ea */ /* 0x0003e2000b80000c */
[----:B------:R-:W-:Y:S05]  /*22b0*/  @!P1 BRA `(.L_x_13) ;  /* 0x0000000000149947 */ /* 0x000fea0003800000 */
[----:B-1----:R-:W-:Y:S01]  /*22c0*/  UMOV UR4, UR8 ;  /* 0x0000000800047c82 */ /* 0x002fe20008000000 */
[----:B------:R-:W-:Y:S02]  /*22d0*/  UMOV UR5, URZ ;  /* 0x000000ff00057c82 */ /* 0x000fe40008000000 */
[----:B------:R-:W-:Y:S02]  /*22e0*/  UMOV UR4, UR4 ;  /* 0x0000000400047c82 */ /* 0x000fe40008000000 */
[----:B------:R2:W-:Y:S01]  /*22f0*/  UTCBAR [UR4], URZ ;  /* 0x000000ff040073e9 */ /* 0x0005e200080000ff */
[----:B------:R-:W-:Y:S02]  /*2300*/  NOP ;  /* 0x0000000000007918 */ /* 0x000fe40000000000 */
.L_x_13:
[----:B-12---:R-:W-:Y:S05]  /*2310*/  BSYNC.RECONVERGENT B0 ;  /* 0x0000000000007941 */ /* 0x006fea0003800200 */
.L_x_12:
[----:B------:R-:W-:Y:S05]  /*2320*/  BRA `(.L_x_14) ;  /* 0x0000000000087947 */ /* 0x000fea0003800000 */
.L_x_11:
[----:B------:R-:W-:-:S09]  /*2330*/  UISETP.GE.AND UP0, UPT, UR10, URZ, UPT ;  /* 0x000000ff0a00728c */ /* 0x000fd2000bf06270 */
[----:B------:R-:W-:Y:S05]  /*2340*/  BRA.U !UP0, `(.L_x_15) ;  /* 0x0000001108f87547 */ /* 0x000fea000b800000 */
.L_x_14:
[----:B------:R-:W-:Y:S01]  /*2350*/  USHF.R.U32.HI UR26, URZ, 0x4, UR11 ;  /* 0x00000004ff1a7899 */ /* 0x000fe2000801160b */
[----:B0--3--:R-:W-:Y:S01]  /*2360*/  SHF.R.U32.HI R4, RZ, 0x1, R0 ;  /* 0x00000001ff047819 */ /* 0x009fe20000011600 */
[----:B------:R-:W-:Y:S01]  /*2370*/  USHF.R.U32.HI UR28, URZ, 0x4, UR6 ;  /* 0x00000004ff1c7899 */ /* 0x000fe20008011606 */
[----:B------:R-:W-:Y:S01]  /*2380*/  IMAD.MOV.U32 R12, RZ, RZ, RZ ;  /* 0x000000ffff0c7224 */ /* 0x000fe200078e00ff */
[----:B------:R-:W-:Y:S01]  /*2390*/  USGXT.U32 UR26, UR26, 0xe ;  /* 0x0000000e1a1a789a */ /* 0x000fe20008000000 */
[----:B------:R-:W-:Y:S01]  /*23a0*/  LOP3.LUT R5, R4, 0x8, RZ, 0xc0, !PT ;  /* 0x0000000804057812 */ /* 0x000fe200078ec0ff */
[----:B------:R-:W-:Y:S02]  /*23b0*/  USGXT.U32 UR28, UR28, 0xe ;  /* 0x0000000e1c1c789a */ /* 0x000fe40008000000 */
[----:B------:R-:W-:Y:S02]  /*23c0*/  UIADD3 UR4, UPT, UPT, UR11, 0x4000, URZ ;  /* 0x000040000b047890 */ /* 0x000fe4000fffe0ff */
[----:B------:R-:W-:Y:S01]  /*23d0*/  USHF.L.U32 UR24, UR19, 0x5, URZ ;  /* 0x0000000513187899 */ /* 0x000fe200080006ff */
[----:B------:R-:W-:Y:S01]  /*23e0*/  IMAD.IADD R46, R5, 0x1, R46 ;  /* 0x00000001052e7824 */ /* 0x000fe200078e022e */
[----:B------:R-:W-:-:S02]  /*23f0*/  UIADD3 UR18, UP4, UPT, UR26, 0x80, URZ ;  /* 0x000000801a127890 */ /* 0x000fc4000ff9e0ff */
[----:B------:R-:W-:Y:S02]  /*2400*/  UIADD3 UR16, UP0, UPT, UR28, 0x2, URZ ;  /* 0x000000021c107890 */ /* 0x000fe4000ff1e0ff */
[----:B------:R-:W-:Y:S01]  /*2410*/  USHF.R.U32.HI UR4, URZ, 0x4, UR4 ;  /* 0x00000004ff047899 */ /* 0x000fe20008011604 */
[----:B------:R-:W-:Y:S01]  /*2420*/  IMAD.U32 R47, RZ, RZ, UR24 ;  /* 0x00000018ff2f7e24 */ /* 0x000fe2000f8e00ff */
[----:B------:R-:W-:Y:S01]  /*2430*/  USHF.L.U32 UR25, UR9, 0x5, URZ ;  /* 0x0000000509197899 */ /* 0x000fe200080006ff */
[----:B------:R-:W-:Y:S01]  /*2440*/  UMOV UR6, URZ ;  /* 0x000000ff00067c82 */ /* 0x000fe20008000000 */
[----:B------:R-:W-:Y:S01]  /*2450*/  UMOV UR5, URZ ;  /* 0x000000ff00057c82 */ /* 0x000fe20008000000 */
[----:B------:R-:W-:Y:S02]  /*2460*/  UIADD3.X UR19, UPT, UPT, UR6, 0x40004040, URZ, UP4, !UPT ;  /* 0x4000404006137890 */ /* 0x000fe4000a7fe4ff */
[----:B------:R-:W-:Y:S02]  /*2470*/  UIADD3.X UR17, UPT, UPT, UR5, 0x40004040, URZ, UP0, !UPT ;  /* 0x4000404005117890 */ /* 0x000fe400087fe4ff */
[----:B------:R-:W-:-:S02]  /*2480*/  USGXT.U32 UR4, UR4, 0xe ;  /* 0x0000000e0404789a */ /* 0x000fc40008000000 */
[----:B------:R-:W-:Y:S02]  /*2490*/  UIADD3 UR44, UP0, UPT, UR18, 0x80, URZ ;  /* 0x00000080122c7890 */ /* 0x000fe4000ff1e0ff */
[----:B------:R-:W-:Y:S01]  /*24a0*/  UIADD3 UR42, UP4, UPT, UR18, 0x100, URZ ;  /* 0x00000100122a7890 */ /* 0x000fe2000ff9e0ff */
[----:B------:R-:W-:Y:S01]  /*24b0*/  UMOV UR22, 0xfffffffe ;  /* 0xfffffffe00167882 */ /* 0x000fe20000000000 */
[----:B------:R-:W-:Y:S01]  /*24c0*/  UMOV UR23, 0x7fffbfdf ;  /* 0x7fffbfdf00177882 */ /* 0x000fe20000000000 */
[----:B------:R-:W-:Y:S01]  /*24d0*/  UISETP.NE.U32.AND UP3, UPT, UR27, URZ, UPT ;  /* 0x000000ff1b00728c */ /* 0x000fe2000bf65070 */
[----:B------:R-:W0:Y:S02]  /*24e0*/  LDCU UR41, c[0x0][0x3a8] ;  /* 0x00007500ff2977ac */ /* 0x000e240008000800 */
[----:B------:R-:W-:Y:S01]  /*24f0*/  UMOV UR27, 0x1 ;  /* 0x00000001001b7882 */ /* 0x000fe20000000000 */
[----:B------:R-:W-:Y:S02]  /*2500*/  UIADD3.X UR45, UPT, UPT, UR19, URZ, URZ, UP0, !UPT ;  /* 0x000000ff132d7290 */ /* 0x000fe400087fe4ff */
[----:B------:R-:W-:-:S02]  /*2510*/  UIADD3.X UR43, UPT, UPT, UR19, URZ, URZ, UP4, !UPT ;  /* 0x000000ff132b7290 */ /* 0x000fc4000a7fe4ff */
[----:B------:R-:W-:Y:S02]  /*2520*/  UIADD3.64 UR22, UPT, UPT, UR4, -UR22, URZ ;  /* 0x8000001604167297 */ /* 0x000fe4000fffe0ff */
[----:B------:R-:W-:Y:S02]  /*2530*/  UIADD3.64 UR46, UPT, UPT, UR16, 0x2, URZ ;  /* 0x00000002102e7897 */ /* 0x000fe4000fffe0ff */
[----:B------:R-:W-:Y:S01]  /*2540*/  UIADD3.64 UR48, UPT, UPT, UR16, 0x4, URZ ;  /* 0x0000000410307897 */ /* 0x000fe2000fffe0ff */
[----:B------:R-:W-:Y:S01]  /*2550*/  UMOV UR54, 0xffffffe0 ;  /* 0xffffffe000367882 */ /* 0x000fe20000000000 */
[----:B------:R-:W-:Y:S01]  /*2560*/  UMOV UR55, 0xffffffff ;  /* 0xffffffff00377882 */ /* 0x000fe20000000000 */
[----:B------:R-:W-:Y:S01]  /*2570*/  UMOV UR40, UR8 ;  /* 0x0000000800287c82 */ /* 0x000fe20008000000 */
[----:B------:R-:W-:-:S08]  /*2580*/  UMOV UR39, UR25 ;  /* 0x0000001900277c82 */ /* 0x000fd00008000000 */
.L_x_20:
[----:B------:R-:W-:Y:S02]  /*2590*/  IMAD.U32 R5, RZ, RZ, UR39 ;  /* 0x00000027ff057e24 */ /* 0x000fe4000f8e00ff */
[----:B------:R-:W-:Y:S02]  /*25a0*/  IMAD.U32 R17, RZ, RZ, UR39 ;  /* 0x00000027ff117e24 */ /* 0x000fe4000f8e00ff */
[----:B------:R-:W-:-:S04]  /*25b0*/  IMAD.WIDE R4, R5, 0x2, R40 ;  /* 0x0000000205047825 */ /* 0x000fc800078e0228 */
[----:B------:R-:W-:Y:S01]  /*25c0*/  IMAD.U32 R19, RZ, RZ, UR39 ;  /* 0x00000027ff137e24 */ /* 0x000fe2000f8e00ff */
[----:B------:R1:W2:Y:S01]  /*25d0*/  LDG.E.U16 R13, desc[UR32][R4.64] ;  /* 0x00000020040d7981 */ /* 0x0002a2000c1e1500 */
[----:B------:R-:W-:Y:S02]  /*25e0*/  IMAD.U32 R15, RZ, RZ, UR39 ;  /* 0x00000027ff0f7e24 */ /* 0x000fe4000f8e00ff */
[----:B------:R-:W-:Y:S02]  /*25f0*/  IMAD.U32 R9, RZ, RZ, UR39 ;  /* 0x00000027ff097e24 */ /* 0x000fe4000f8e00ff */
[----:B------:R-:W-:Y:S02]  /*2600*/  IMAD.U32 R11, RZ, RZ, UR39 ;  /* 0x00000027ff0b7e24 */ /* 0x000fe4000f8e00ff */
[----:B------:R-:W-:Y:S02]  /*2610*/  IMAD.U32 R7, RZ, RZ, UR39 ;  /* 0x00000027ff077e24 */ /* 0x000fe4000f8e00ff */
[----:B------:R-:W-:-:S02]  /*2620*/  IMAD.U32 R59, RZ, RZ, UR39 ;  /* 0x00000027ff3b7e24 */ /* 0x000fc4000f8e00ff */
[----:B------:R-:W-:-:S04]  /*2630*/  IMAD.WIDE R16, R17, 0x2, R36 ;  /* 0x0000000211107825 */ /* 0x000fc800078e0224 */
[----:B------:R-:W-:Y:S02]  /*2640*/  IMAD.WIDE R18, R19, 0x2, R32 ;  /* 0x0000000213127825 */ /* 0x000fe400078e0220 */
[----:B------:R-:W3:Y:S02]  /*2650*/  LDG.E.U16 R17, desc[UR32][R16.64] ;  /* 0x0000002010117981 */ /* 0x000ee4000c1e1500 */
[----:B------:R-:W-:Y:S02]  /*2660*/  IMAD.WIDE R14, R15, 0x2, R28 ;  /* 0x000000020f0e7825 */ /* 0x000fe400078e021c */
[----:B------:R-:W4:Y:S02]  /*2670*/  LDG.E.U16 R19, desc[UR32][R18.64] ;  /* 0x0000002012137981 */ /* 0x000f24000c1e1500 */
[----:B------:R-:W-:Y:S02]  /*2680*/  IMAD.WIDE R8, R9, 0x2, R38 ;  /* 0x0000000209087825 */ /* 0x000fe400078e0226 */
[----:B------:R-:W5:Y:S02]  /*2690*/  LDG.E.U16 R15, desc[UR32][R14.64] ;  /* 0x000000200e0f7981 */ /* 0x000f64000c1e1500 */
[----:B------:R-:W-:-:S02]  /*26a0*/  IMAD.WIDE R10, R11, 0x2, R34 ;  /* 0x000000020b0a7825 */ /* 0x000fc400078e0222 */
[----:B------:R-:W5:Y:S02]  /*26b0*/  LDG.E.U16 R8, desc[UR32][R8.64] ;  /* 0x0000002008087981 */ /* 0x000f64000c1e1500 */
[----:B------:R-:W-:Y:S02]  /*26c0*/  IMAD.WIDE R6, R7, 0x2, R30 ;  /* 0x0000000207067825 */ /* 0x000fe400078e021e */
[----:B------:R-:W5:Y:S02]  /*26d0*/  LDG.E.U16 R10, desc[UR32][R10.64] ;  /* 0x000000200a0a7981 */ /* 0x000f64000c1e1500 */
[----:B-1----:R-:W-:Y:S02]  /*26e0*/  IMAD.WIDE R4, R59, 0x2, R26 ;  /* 0x000000023b047825 */ /* 0x002fe400078e021a */
[----:B------:R-:W5:Y:S04]  /*26f0*/  LDG.E.U16 R6, desc[UR32][R6.64] ;  /* 0x0000002006067981 */ /* 0x000f68000c1e1500 */
[----:B------:R-:W5:Y:S01]  /*2700*/  LDG.E.U16 R4, desc[UR32][R4.64] ;  /* 0x0000002004047981 */ /* 0x000f62000c1e1500 */
[----:B------:R-:W-:Y:S01]  /*2710*/  LOP3.LUT P1, RZ, R0, 0xff, RZ, 0xc0, !PT ;  /* 0x000000ff00ff7812 */ /* 0x000fe2000782c0ff */
[----:B------:R-:W-:-:S02]  /*2720*/  UMOV UR8, 0x1 ;  /* 0x0000000100087882 */ /* 0x000fc40000000000 */
[----:B------:R-:W-:-:S04]  /*2730*/  @!UP2 UIADD3 UR8, UPT, UPT, -UR8, 0x100000, URZ ;  /* 0x001000000808a890 */ /* 0x000fc8000fffe1ff */
[----:B------:R-:W-:Y:S02]  /*2740*/  @!UP2 USHF.L.U32 UR9, UR8, 0xb, URZ ;  /* 0x0000000b0809a899 */ /* 0x000fe400080006ff */
[----:B------:R-:W-:-:S04]  /*2750*/  @!UP2 USHF.L.U32 UR8, UR8, 0x1, URZ ;  /* 0x000000010808a899 */ /* 0x000fc800080006ff */
[----:B------:R-:W-:Y:S01]  /*2760*/  VOTEU.ALL UP0, P1 ;  /* 0x0000000000ff7886 */ /* 0x000fe20000800000 */
        /* <DEDUP_REMOVED lines=8> */
[----:B------:R2:W-:Y:S06]  /*27f0*/  MEMBAR.ALL.CTA ;  /* 0x0000000000007992 */ /* 0x0005ec0000008000 */
[----:B--2---:R-:W-:Y:S04]  /*2800*/  FENCE.VIEW.ASYNC.S ;  /* 0x00000000000073c6 */ /* 0x004fe80000000000 */
[----:B------:R-:W2:Y:S02]  /*2810*/  FENCE.VIEW.ASYNC.S ;  /* 0x00000000000073c6 */ /* 0x000ea40000000000 */
[----:B--2---:R1:W2:Y:S02]  /*2820*/  @!UP0 SYNCS.EXCH.64 URZ, [UR11+0x5010], UR8 ;  /* 0x005010080bff85b2 */ /* 0x0042a40008000100 */
[----:B--2---:R-:W-:Y:S06]  /*2830*/  BAR.SYNC.DEFER_BLOCKING 0x0 ;  /* 0x0000000000007b1d */ /* 0x004fec0000010000 */
[----:B-1----:R-:W-:Y:S05]  /*2840*/  BRA.U UP3, `(.L_x_16) ;  /* 0x0000000103507547 */ /* 0x002fea000b800000 */
[----:B------:R-:W-:Y:S01]  /*2850*/  UIADD3 UR8, UPT, UPT, UR11, 0x5010, URZ ;  /* 0x000050100b087890 */ /* 0x000fe2000fffe0ff */
[----:B------:R-:W-:Y:S01]  /*2860*/  UMOV UR30, UR26 ;  /* 0x0000001a001e7c82 */ /* 0x000fe20008000000 */
[----:B------:R-:W-:Y:S01]  /*2870*/  UMOV UR31, 0x40004040 ;  /* 0x40004040001f7882 */ /* 0x000fe20000000000 */
[----:B------:R-:W-:Y:S01]  /*2880*/  UMOV UR29, 0x40004040 ;  /* 0x40004040001d7882 */ /* 0x000fe20000000000 */
[----:B------:R-:W-:Y:S01]  /*2890*/  UMOV UR34, 0x0 ;  /* 0x0000000000227882 */ /* 0x000fe20000000000 */
[----:B------:R-:W-:Y:S01]  /*28a0*/  UMOV UR35, 0x4088490 ;  /* 0x0408849000237882 */ /* 0x000fe20000000000 */
[----:B------:R-:W-:Y:S01]  /*28b0*/  UMOV UR36, 0x0 ;  /* 0x0000000000247882 */ /* 0x000fe20000000000 */
[----:B------:R-:W-:Y:S01]  /*28c0*/  UMOV UR37, 0x4088490 ;  /* 0x0408849000257882 */ /* 0x000fe20000000000 */
[----:B------:R-:W-:Y:S01]  /*28d0*/  UMOV UR50, 0x0 ;  /* 0x0000000000327882 */ /* 0x000fe20000000000 */
[----:B------:R-:W-:Y:S01]  /*28e0*/  UMOV UR51, 0x4088490 ;  /* 0x0408849000337882 */ /* 0x000fe20000000000 */
[----:B------:R1:W-:Y:S01]  /*28f0*/  UTCHMMA gdesc[UR30], gdesc[UR28], tmem[UR14], tmem[UR34], idesc[UR35], !UPT ;  /* 0x00ff221c1e0075ea */ /* 0x0003e2000f80000e */
[----:B------:R-:W-:Y:S01]  /*2900*/  UMOV UR9, URZ ;  /* 0x000000ff00097c82 */ /* 0x000fe20008000000 */
        /* <DEDUP_REMOVED lines=8> */
.L_x_16:
[----:B------:R-:W2:Y:S01]  /*2990*/  SYNCS.PHASECHK.TRANS64.TRYWAIT P1, [UR11+0x5010], RZ ;  /* 0x005010ffff0075a7 */ /* 0x000ea2000802110b */
[----:B------:R-:W-:-:S04]  /*29a0*/  IADD3 R18, P2, PT, R46, UR54, RZ ;  /* 0x000000362e127c10 */ /* 0x000fc8000ff5e0ff */
[C---:B------:R-:W-:Y:S01]  /*29b0*/  IADD3 R4, P3, PT, R18.reuse, 0x40, RZ ;  /* 0x0000004012047810 */ /* 0x040fe20007f7e0ff */
[----:B------:R-:W-:Y:S01]  /*29c0*/  IMAD.X R14, RZ, RZ, UR55, P2 ;  /* 0x00000037ff0e7e24 */ /* 0x000fe200090e06ff */
[----:B------:R-:W-:-:S03]  /*29d0*/  IADD3 R6, P2, PT, R18, 0x42, RZ ;  /* 0x0000004212067810 */ /* 0x000fc60007f5e0ff */
[--C-:B------:R-:W-:Y:S01]  /*29e0*/  IMAD.X R5, RZ, RZ, R14.reuse, P3 ;  /* 0x000000ffff057224 */ /* 0x100fe200018e060e */
[C---:B------:R-:W-:Y:S01]  /*29f0*/  IADD3 R8, P3, PT, R18.reuse, 0x43, RZ ;  /* 0x0000004312087810 */ /* 0x040fe20007f7e0ff */
[----:B------:R-:W-:Y:S01]  /*2a00*/  IMAD.X R19, RZ, RZ, R14, P2 ;  /* 0x000000ffff137224 */ /* 0x000fe200010e060e */
[----:B------:R-:W-:-:S03]  /*2a10*/  IADD3 R58, P2, PT, R18, 0x44, RZ ;  /* 0x00000044123a7810 */ /* 0x000fc60007f5e0ff */
[--C-:B------:R-:W-:Y:S01]  /*2a20*/  IMAD.X R59, RZ, RZ, R14.reuse, P3 ;  /* 0x000000ffff3b7224 */ /* 0x100fe200018e060e */
[C---:B------:R-:W-:Y:S01]  /*2a30*/  IADD3 R56, P3, PT, R18.reuse, 0x45, RZ ;  /* 0x0000004512387810 */ /* 0x040fe20007f7e0ff */
[----:B------:R-:W-:Y:S01]  /*2a40*/  IMAD.X R66, RZ, RZ, R14, P2 ;  /* 0x000000ffff427224 */ /* 0x000fe200010e060e */
[----:B------:R-:W-:-:S03]  /*2a50*/  IADD3 R16, P2, PT, R18, 0x46, RZ ;  /* 0x0000004612107810 */ /* 0x000fc60007f5e0ff */
[--C-:B------:R-:W-:Y:S01]  /*2a60*/  IMAD.X R15, RZ, RZ, R14.reuse, P3 ;  /* 0x000000ffff0f7224 */ /* 0x100fe200018e060e */
[----:B------:R-:W-:Y:S01]  /*2a70*/  IADD3 R18, P3, PT, R18, 0x47, RZ ;  /* 0x0000004712127810 */ /* 0x000fe20007f7e0ff */
[----:B------:R-:W-:Y:S01]  /*2a80*/  IMAD.X R17, RZ, RZ, R14, P2 ;  /* 0x000000ffff117224 */ /* 0x000fe200010e060e */
[----:B------:R-:W-:-:S03]  /*2a90*/  ISETP.GT.U32.AND P2, PT, R4, R21, PT ;  /* 0x000000150400720c */ /* 0x000fc60003f44070 */
[----:B------:R-:W-:Y:S01]  /*2aa0*/  IMAD.X R14, RZ, RZ, R14, P3 ;  /* 0x000000ffff0e7224 */ /* 0x000fe200018e060e */
[----:B------:R-:W-:Y:S01]  /*2ab0*/  ISETP.GE.U32.AND P3, PT, R4, R21, PT ;  /* 0x000000150400720c */ /* 0x000fe20003f66070 */
[----:B--2---:R-:W-:-:S12]  /*2ac0*/  @!P1 BRA `(.L_x_17) ;  /* 0x0000001c00749947 */ /* 0x004fd80003800000 */
.L_x_25:
[----:B------:R-:W-:Y:S01]  /*2ad0*/  BAR.SYNC.DEFER_BLOCKING 0x0 ;  /* 0x0000000000007b1d */ /* 0x000fe20000010000 */
[-C--:B------:R-:W-:Y:S01]  /*2ae0*/  ISETP.GT.U32.AND P1, PT, R6, R21.reuse, PT ;  /* 0x000000150600720c */ /* 0x080fe20003f24070 */
[----:B------:R-:W-:Y:S01]  /*2af0*/  IMAD.U32 R12, R12, -0x80000000, RZ ;  /* 0x800000000c0c7824 */ /* 0x000fe200078e00ff */
[C---:B------:R-:W-:Y:S02]  /*2b00*/  ISETP.GT.U32.AND.EX P2, PT, R5.reuse, RZ, PT, P2 ;  /* 0x000000ff0500720c */ /* 0x040fe40003f44120 */
[----:B------:R-:W-:Y:S02]  /*2b10*/  ISETP.GE.U32.AND.EX P3, PT, R5, RZ, PT, P3 ;  /* 0x000000ff0500720c */ /* 0x000fe40003f66130 */
[----:B------:R-:W-:Y:S02]  /*2b20*/  ISETP.GT.U32.AND P4, PT, R8, R21, PT ;  /* 0x000000150800720c */ /* 0x000fe40003f84070 */
[----:B------:R-:W-:Y:S01]  /*2b30*/  LDTM.16dp32bit_t0_t15.x8 R4, tmem[UR15] ;  /* 0x0000000f000479ee */ /* 0x000fe20008980000 */
[----:B------:R-:W2:Y:S01]  /*2b40*/  LDTM.16dp32bit_t16_t31.x8 R4, tmem[UR15+0x8] ;  /* 0x0000080f000479ee */ /* 0x000ea200089a0000 */
[----:B------:R-:W-:-:S02]  /*2b50*/  ISETP.GT.U32.AND.EX P1, PT, R19, RZ, PT, P1 ;  /* 0x000000ff1300720c */ /* 0x000fc40003f24110 */
[----:B------:R-:W-:Y:S01]  /*2b60*/  ISETP.GT.U32.AND.EX P4, PT, R59, RZ, PT, P4 ;  /* 0x000000ff3b00720c */ /* 0x000fe20003f84140 */
[----:B0-2---:R-:W-:Y:S01]  /*2b70*/  FMUL R4, R4, UR41 ;  /* 0x0000002904047c20 */ /* 0x005fe20008400000 */
[----:B------:R-:W-:Y:S01]  /*2b80*/  FMUL R7, R7, UR41 ;  /* 0x0000002907077c20 */ /* 0x000fe20008400000 */
[----:B------:R-:W-:-:S03]  /*2b90*/  FMUL R11, R11, UR41 ;  /* 0x000000290b0b7c20 */ /* 0x000fc60008400000 */
[----:B------:R-:W-:Y:S01]  /*2ba0*/  FSEL R13, R4, -INF , !P2 ;  /* 0xff800000040d7808 */ /* 0x000fe20005000000 */
[----:B------:R-:W-:Y:S01]  /*2bb0*/  FMUL R4, R5, UR41 ;  /* 0x0000002905047c20 */ /* 0x000fe20008400000 */
[----:B------:R-:W-:Y:S01]  /*2bc0*/  FMUL R5, R6, UR41 ;  /* 0x0000002906057c20 */ /* 0x000fe20008400000 */
[----:B------:R-:W-:Y:S01]  /*2bd0*/  ISETP.GT.U32.AND P2, PT, R58, R21, PT ;  /* 0x000000153a00720c */ /* 0x000fe20003f44070 */
[----:B------:R-:W-:Y:S01]  /*2be0*/  FMUL R6, R8, UR41 ;  /* 0x0000002908067c20 */ /* 0x000fe20008400000 */
[----:B------:R-:W-:Y:S01]  /*2bf0*/  FMUL R8, R9, UR41 ;  /* 0x0000002909087c20 */ /* 0x000fe20008400000 */
[----:B------:R-:W-:Y:S01]  /*2c00*/  FSEL R4, R4, -INF , !P3 ;  /* 0xff80000004047808 */ /* 0x000fe20005800000 */
[----:B------:R-:W-:Y:S01]  /*2c10*/  FMUL R9, R10, UR41 ;  /* 0x000000290a097c20 */ /* 0x000fe20008400000 */
[----:B------:R-:W-:Y:S02]  /*2c20*/  ISETP.GT.U32.AND.EX P2, PT, R66, RZ, PT, P2 ;  /* 0x000000ff4200720c */ /* 0x000fe40003f44120 */
[----:B------:R-:W-:-:S02]  /*2c30*/  FSEL R5, R5, -INF , !P1 ;  /* 0xff80000005057808 */ /* 0x000fc40004800000 */
[-C--:B------:R-:W-:Y:S02]  /*2c40*/  ISETP.GT.U32.AND P1, PT, R56, R21.reuse, PT ;  /* 0x000000153800720c */ /* 0x080fe40003f24070 */
[-C--:B------:R-:W-:Y:S02]  /*2c50*/  ISETP.GT.U32.AND P3, PT, R16, R21.reuse, PT ;  /* 0x000000151000720c */ /* 0x080fe40003f64070 */
[----:B------:R-:W-:Y:S02]  /*2c60*/  FSEL R6, R6, -INF , !P2 ;  /* 0xff80000006067808 */ /* 0x000fe40005000000 */
[----:B------:R-:W-:Y:S02]  /*2c70*/  FSEL R7, R7, -INF , !P4 ;  /* 0xff80000007077808 */ /* 0x000fe40006000000 */
[----:B------:R-:W-:Y:S02]  /*2c80*/  ISETP.GT.U32.AND P2, PT, R18, R21, PT ;  /* 0x000000151200720c */ /* 0x000fe40003f44070 */
[----:B------:R-:W-:-:S02]  /*2c90*/  ISETP.GT.U32.AND.EX P1, PT, R15, RZ, PT, P1 ;  /* 0x000000ff0f00720c */ /* 0x000fc40003f24110 */
[----:B------:R-:W-:Y:S02]  /*2ca0*/  ISETP.GT.U32.AND.EX P3, PT, R17, RZ, PT, P3 ;  /* 0x000000ff1100720c */ /* 0x000fe40003f64130 */
[----:B------:R-:W-:Y:S02]  /*2cb0*/  FMNMX3 R10, R13, R4, R5, !PT ;  /* 0x000000040d0a7276 */ /* 0x000fe40007800005 */
[----:B------:R-:W-:Y:S02]  /*2cc0*/  ISETP.GT.U32.AND.EX P2, PT, R14, RZ, PT, P2 ;  /* 0x000000ff0e00720c */ /* 0x000fe40003f44120 */
[----:B------:R-:W-:Y:S02]  /*2cd0*/  FSEL R8, R8, -INF , !P1 ;  /* 0xff80000008087808 */ /* 0x000fe40004800000 */
[----:B------:R-:W-:Y:S02]  /*2ce0*/  FSEL R9, R9, -INF , !P3 ;  /* 0xff80000009097808 */ /* 0x000fe40005800000 */
[----:B------:R-:W-:-:S02]  /*2cf0*/  FMNMX3 R10, R10, R7, R6, !PT ;  /* 0x000000070a0a7276 */ /* 0x000fc40007800006 */
[----:B------:R-:W-:Y:S02]  /*2d00*/  FSEL R11, R11, -INF , !P2 ;  /* 0xff8000000b0b7808 */ /* 0x000fe40005000000 */
[----:B------:R-:W-:Y:S02]  /*2d10*/  FMNMX3 R10, R10, R8, R9, !PT ;  /* 0x000000080a0a7276 */ /* 0x000fe40007800009 */
[----:B------:R-:W-:Y:S02]  /*2d20*/  LOP3.LUT P4, RZ, R0, 0xff, RZ, 0xc0, !PT ;  /* 0x000000ff00ff7812 */ /* 0x000fe4000788c0ff */
[----:B------:R-:W-:-:S05]  /*2d30*/  FMNMX R10, R11, R10, !PT ;  /* 0x0000000a0b0a7209 */ /* 0x000fca0007800000 */
[----:B------:R-:W0:Y:S06]  /*2d40*/  SHFL.BFLY PT, R15, R10, 0x10, 0x1f ;  /* 0x0e001f000a0f7f89 */ /* 0x000e2c00000e0000 */
[----:B------:R-:W2:Y:S01]  /*2d50*/  @!P4 SYNCS.CCTL.IV [UR11+0x5010] ;  /* 0x00501000ff00c9b1 */ /* 0x000ea2000800000b */
[----:B------:R-:W-:Y:S01]  /*2d60*/  NOP ;  /* 0x0000000000007918 */ /* 0x000fe20000000000 */
[----:B0-----:R-:W-:-:S05]  /*2d70*/  FMNMX R14, R10, R15, !PT ;  /* 0x0000000f0a0e7209 */ /* 0x001fca0007800000 */
[----:B--2---:R-:W-:Y:S01]  /*2d80*/  @!P5 STS [R23+UR11+0x3000], R14 ;  /* 0x0030000e1700d988 */ /* 0x004fe2000800080b */
[----:B------:R-:W-:Y:S06]  /*2d90*/  BAR.SYNC.DEFER_BLOCKING 0x0 ;  /* 0x0000000000007b1d */ /* 0x000fec0000010000 */
[----:B------:R-:W0:Y:S04]  /*2da0*/  @!P6 LDS R48, [R22+0x3000] ;  /* 0x003000001630e984 */ /* 0x000e280000000800 */
[----:B0-----:R-:W0:Y:S02]  /*2db0*/  SHFL.BFLY PT, R15, R48, 0x1, 0x1f ;  /* 0x0c201f00300f7f89 */ /* 0x001e2400000e0000 */
[----:B0-----:R-:W-:-:S05]  /*2dc0*/  FMNMX R15, R48, R15, !PT ;  /* 0x0000000f300f7209 */ /* 0x001fca0007800000 */
[----:B------:R-:W-:Y:S01]  /*2dd0*/  @P0 STS [R22+0x3000], R15 ;  /* 0x0030000f16000388 */ /* 0x000fe20000000800 */
[----:B------:R-:W-:Y:S06]  /*2de0*/  BAR.SYNC.DEFER_BLOCKING 0x0 ;  /* 0x0000000000007b1d */ /* 0x000fec0000010000 */
[----:B------:R-:W0:Y:S02]  /*2df0*/  LDS R56, [R24+UR11+0x3000] ;  /* 0x0030000b18387984 */ /* 0x000e240008000800 */
[----:B0-----:R-:W-:-:S05]  /*2e00*/  FMNMX R56, R56, R57, !PT ;  /* 0x0000003938387209 */ /* 0x001fca0007800000 */
[--C-:B------:R-:W-:Y:S01]  /*2e10*/  FADD R13, R13, -R56.reuse ;  /* 0x800000380d0d7221 */ /* 0x100fe20000000000 */
[--C-:B------:R-:W-:Y:S01]  /*2e20*/  FADD R4, R4, -R56.reuse ;  /* 0x8000003804047221 */ /* 0x100fe20000000000 */
[--C-:B------:R-:W-:Y:S01]  /*2e30*/  FADD R5, R5, -R56.reuse ;  /* 0x8000003805057221 */ /* 0x100fe20000000000 */
[--C-:B------:R-:W-:Y:S01]  /*2e40*/  FADD R7, R7, -R56.reuse ;  /* 0x8000003807077221 */ /* 0x100fe20000000000 */
[----:B------:R-:W-:Y:S01]  /*2e50*/  FMUL R13, R13, 1.4426950216293334961 ;  /* 0x3fb8aa3b0d0d7820 */ /* 0x000fe20000400000 */
[----:B------:R-:W-:Y:S01]  /*2e60*/  FMUL R4, R4, 1.4426950216293334961 ;  /* 0x3fb8aa3b04047820 */ /* 0x000fe20000400000 */
[----:B------:R-:W-:Y:S01]  /*2e70*/  FMUL R5, R5, 1.4426950216293334961 ;  /* 0x3fb8aa3b05057820 */ /* 0x000fe20000400000 */
[----:B------:R-:W-:Y:S01]  /*2e80*/  FMUL R7, R7, 1.4426950216293334961 ;  /* 0x3fb8aa3b07077820 */ /* 0x000fe20000400000 */
[----:B------:R-:W-:Y:S01]  /*2e90*/  MUFU.EX2 R59, R13 ;  /* 0x0000000d003b7308 */ /* 0x000fe20000000800 */
[--C-:B------:R-:W-:Y:S01]  /*2ea0*/  FADD R6, R6, -R56.reuse ;  /* 0x8000003806067221 */ /* 0x100fe20000000000 */
[--C-:B------:R-:W-:Y:S01]  /*2eb0*/  FADD R8, R8, -R56.reuse ;  /* 0x8000003808087221 */ /* 0x100fe20000000000 */
[--C-:B------:R-:W-:Y:S01]  /*2ec0*/  FADD R9, R9, -R56.reuse ;  /* 0x8000003809097221 */ /* 0x100fe20000000000 */
[----:B------:R-:W-:Y:S01]  /*2ed0*/  FADD R11, R11, -R56 ;  /* 0x800000380b0b7221 */ /* 0x000fe20000000000 */
[----:B------:R-:W-:Y:S01]  /*2ee0*/  FMUL R6, R6, 1.4426950216293334961 ;  /* 0x3fb8aa3b06067820 */ /* 0x000fe20000400000 */
[----:B------:R-:W-:Y:S01]  /*2ef0*/  FMUL R8, R8, 1.4426950216293334961 ;  /* 0x3fb8aa3b08087820 */ /* 0x000fe20000400000 */
[----:B------:R-:W-:Y:S01]  /*2f00*/  FMUL R9, R9, 1.4426950216293334961 ;  /* 0x3fb8aa3b09097820 */ /* 0x000fe20000400000 */
[----:B------:R-:W0:Y:S01]  /*2f10*/  MUFU.EX2 R68, R4 ;  /* 0x0000000400447308 */ /* 0x000e220000000800 */
[----:B------:R-:W-:-:S07]  /*2f20*/  FMUL R11, R11, 1.4426950216293334961 ;  /* 0x3fb8aa3b0b0b7820 */ /* 0x000fce0000400000 */
[----:B------:R0:W2:Y:S08]  /*2f30*/  MUFU.EX2 R66, R5 ;  /* 0x0000000500427308 */ /* 0x0000b00000000800 */
[----:B------:R-:W3:Y:S01]  /*2f40*/  MUFU.EX2 R69, R7 ;  /* 0x0000000700457308 */ /* 0x000ee20000000800 */
[----:B0-----:R-:W-:-:S07]  /*2f50*/  FADD R5, R59, R68 ;  /* 0x000000443b057221 */ /* 0x001fce0000000000 */
[----:B------:R-:W0:Y:S01]  /*2f60*/  MUFU.EX2 R67, R6 ;  /* 0x0000000600437308 */ /* 0x000e220000000800 */
[----:B--2---:R-:W-:-:S07]  /*2f70*/  FADD R4, R66, R5 ;  /* 0x0000000542047221 */ /* 0x004fce0000000000 */
[----:B------:R-:W2:Y:S01]  /*2f80*/  MUFU.EX2 R72, R8 ;  /* 0x0000000800487308 */ /* 0x000ea20000000800 */
[----:B---3--:R-:W-:-:S07]  /*2f90*/  FADD R4, R69, R4 ;  /* 0x0000000445047221 */ /* 0x008fce0000000000 */
[----:B------:R-:W3:Y:S01]  /*2fa0*/  MUFU.EX2 R70, R9 ;  /* 0x0000000900467308 */ /* 0x000ee20000000800 */
[----:B0-----:R-:W-:-:S07]  /*2fb0*/  FADD R5, R67, R4 ;  /* 0x0000000443057221 */ /* 0x001fce0000000000 */
[----:B------:R-:W0:Y:S01]  /*2fc0*/  MUFU.EX2 R71, R11 ;  /* 0x0000000b00477308 */ /* 0x000e220000000800 */
[----:B--2---:R-:W-:-:S04]  /*2fd0*/  FADD R5, R72, R5 ;  /* 0x0000000548057221 */ /* 0x004fc80000000000 */
[----:B---3--:R-:W-:-:S04]  /*2fe0*/  FADD R4, R70, R5 ;  /* 0x0000000546047221 */ /* 0x008fc80000000000 */
[----:B0-----:R-:W-:-:S05]  /*2ff0*/  FADD R4, R71, R4 ;  /* 0x0000000447047221 */ /* 0x001fca0000000000 */
[----:B------:R-:W0:Y:S02]  /*3000*/  SHFL.BFLY PT, R5, R4, 0x10, 0x1f ;  /* 0x0e001f0004057f89 */ /* 0x000e2400000e0000 */
[----:B0-----:R-:W-:Y:S01]  /*3010*/  FADD R8, R4, R5 ;  /* 0x0000000504087221 */ /* 0x001fe20000000000 */
[----:B------:R-:W-:Y:S01]  /*3020*/  BAR.SYNC.DEFER_BLOCKING 0x0 ;  /* 0x0000000000007b1d */ /* 0x000fe20000010000 */
[----:B------:R-:W-:-:S05]  /*3030*/  IMAD.WIDE R4, R47, 0x2, R64 ;  /* 0x000000022f047825 */ /* 0x000fca00078e0240 */
[----:B------:R-:W-:Y:S02]  /*3040*/  @!P5 STS [R23+UR11+0x3000], R8 ;  /* 0x003000081700d988 */ /* 0x000fe4000800080b */
[----:B------:R-:W-:Y:S06]  /*3050*/  BAR.SYNC.DEFER_BLOCKING 0x0 ;  /* 0x0000000000007b1d */ /* 0x000fec0000010000 */
[----:B------:R-:W0:Y:S04]  /*3060*/  @!P6 LDS R49, [R22+0x3000] ;  /* 0x003000001631e984 */ /* 0x000e280000000800 */
[----:B0-----:R-:W0:Y:S02]  /*3070*/  SHFL.BFLY PT, R6, R49, 0x1, 0x1f ;  /* 0x0c201f0031067f89 */ /* 0x001e2400000e0000 */
[----:B0-----:R-:W-:Y:S01]  /*3080*/  FADD R9, R49, R6 ;  /* 0x0000000631097221 */ /* 0x001fe20000000000 */
[----:B------:R-:W-:-:S04]  /*3090*/  IMAD.WIDE R6, R47, 0x2, R62 ;  /* 0x000000022f067825 */ /* 0x000fc800078e023e */
[----:B------:R0:W-:Y:S01]  /*30a0*/  @P0 STS [R22+0x3000], R9 ;  /* 0x0030000916000388 */ /* 0x0001e20000000800 */
[----:B------:R-:W-:Y:S06]  /*30b0*/  BAR.SYNC.DEFER_BLOCKING 0x0 ;  /* 0x0000000000007b1d */ /* 0x000fec0000010000 */
[----:B------:R0:W2:Y:S01]  /*30c0*/  LDS R58, [R24+UR11+0x3000] ;  /* 0x0030000b183a7984 */ /* 0x0000a20008000800 */
[----:B------:R-:W3:Y:S02]  /*30d0*/  SYNCS.PHASECHK.TRANS64.TRYWAIT P1, [UR40], R12 ;  /* 0x0000000cff0075a7 */ /* 0x000ee40008021128 */
[----:B0-23--:R-:W-:Y:S05]  /*30e0*/  @!P1 BRA `(.L_x_18) ;  /* 0x0000001400f89947 */ /* 0x00dfea0003800000 */
.L_x_26:
[C---:B------:R-:W-:Y:S01]  /*30f0*/  IMAD.WIDE R14, R47.reuse, 0x2, R50 ;  /* 0x000000022f0e7825 */ /* 0x040fe200078e0232 */
[----:B------:R0:W2:Y:S03]  /*3100*/  LDG.E.U16 R73, desc[UR32][R4.64] ;  /* 0x0000002004497981 */ /* 0x0000a6000c1e1500 */
[C---:B------:R-:W-:Y:S01]  /*3110*/  IMAD.WIDE R16, R47.reuse, 0x2, R44 ;  /* 0x000000022f107825 */ /* 0x040fe200078e022c */
[----:B------:R-:W3:Y:S03]  /*3120*/  LDG.E.U16 R75, desc[UR32][R6.64] ;  /* 0x00000020064b7981 */ /* 0x000ee6000c1e1500 */
[C---:B------:R-:W-:Y:S01]  /*3130*/  IMAD.WIDE R18, R47.reuse, 0x2, R42 ;  /* 0x000000022f127825 */ /* 0x040fe200078e022a */
[----:B------:R-:W4:Y:S03]  /*3140*/  LDG.E.U16 R15, desc[UR32][R14.64] ;  /* 0x000000200e0f7981 */ /* 0x000f26000c1e1500 */
[C---:B------:R-:W-:Y:S01]  /*3150*/  IMAD.WIDE R8, R47.reuse, 0x2, R60 ;  /* 0x000000022f087825 */ /* 0x040fe200078e023c */
[----:B------:R-:W5:Y:S03]  /*3160*/  LDG.E.U16 R17, desc[UR32][R16.64] ;  /* 0x0000002010117981 */ /* 0x000f66000c1e1500 */
[C---:B------:R-:W-:Y:S01]  /*3170*/  IMAD.WIDE R10, R47.reuse, 0x2, R54 ;  /* 0x000000022f0a7825 */ /* 0x040fe200078e0236 */
[----:B------:R1:W5:Y:S03]  /*3180*/  LDG.E.U16 R77, desc[UR32][R8.64] ;  /* 0x00000020084d7981 */ /* 0x000366000c1e1500 */
[----:B------:R-:W-:Y:S01]  /*3190*/  IMAD.WIDE R12, R47, 0x2, R52 ;  /* 0x000000022f0c7825 */ /* 0x000fe200078e0234 */
[----:B------:R-:W5:Y:S04]  /*31a0*/  LDG.E.U16 R74, desc[UR32][R10.64] ;  /* 0x000000200a4a7981 */ /* 0x000f68000c1e1500 */
[----:B------:R-:W5:Y:S04]  /*31b0*/  LDG.E.U16 R76, desc[UR32][R12.64] ;  /* 0x000000200c4c7981 */ /* 0x000f68000c1e1500 */
[----:B------:R-:W5:Y:S01]  /*31c0*/  LDG.E.U16 R19, desc[UR32][R18.64] ;  /* 0x0000002012137981 */ /* 0x000f62000c1e1500 */
[----:B0-----:R-:W-:Y:S01]  /*31d0*/  F2FP.BF16.F32.PACK_AB R4, R68, R59 ;  /* 0x0000003b4404723e */ /* 0x001fe200000010ff */
[----:B-1----:R-:W-:Y:S01]  /*31e0*/  FADD R8, -R56, R57 ;  /* 0x0000003938087221 */ /* 0x002fe20000000100 */
[----:B------:R-:W-:-:S02]  /*31f0*/  F2FP.BF16.F32.PACK_AB R5, R69, R66 ;  /* 0x000000424505723e */ /* 0x000fc400000010ff */
[----:B------:R-:W-:Y:S02]  /*3200*/  F2FP.BF16.F32.PACK_AB R6, R72, R67 ;  /* 0x000000434806723e */ /* 0x000fe400000010ff */
[----:B------:R-:W-:Y:S01]  /*3210*/  F2FP.BF16.F32.PACK_AB R7, R71, R70 ;  /* 0x000000464707723e */ /* 0x000fe200000010ff */
[----:B------:R-:W-:-:S03]  /*3220*/  FMUL R57, R8, 1.4426950216293334961 ;  /* 0x3fb8aa3b08397820 */ /* 0x000fc60000400000 */
[----:B------:R-:W-:Y:S01]  /*3230*/  STTM.16dp32bit_t0_t15.x4 tmem[UR21], R4 ;  /* 0x00000004000079ed */ /* 0x000fe20008900015 */
[----:B------:R-:W-:Y:S02]  /*3240*/  STTM.16dp32bit_t16_t31.x4 tmem[UR21+0x4], R4 ;  /* 0x00000404000079ed */ /* 0x000fe40008920015 */
[----:B------:R-:W0:Y:S01]  /*3250*/  MUFU.EX2 R57, R57 ;  /* 0x0000003900397308 */ /* 0x000e220000000800 */
[----:B------:R-:W-:Y:S01]  /*3260*/  ULEA UR40, UR27, UR11, 0x3 ;  /* 0x0000000b1b287291 */ /* 0x000fe2000f8e18ff */
[----:B------:R-:W-:-:S03]  /*3270*/  UMOV UR29, UR6 ;  /* 0x00000006001d7c82 */ /* 0x000fc60008000000 */
[----:B------:R-:W-:Y:S01]  /*3280*/  UIADD3 UR40, UPT, UPT, UR40, 0x5000, URZ ;  /* 0x0000500028287890 */ /* 0x000fe2000fffe0ff */
[----:B--2---:R-:W-:Y:S04]  /*3290*/  STS.U16 [R20+UR11+0x4000], R73 ;  /* 0x0040004914007988 */ /* 0x004fe8000800040b */
[----:B---3--:R-:W-:Y:S04]  /*32a0*/  STS.U16 [R20+UR11+0x4200], R75 ;  /* 0x0042004b14007988 */ /* 0x008fe8000800040b */
[----:B----4-:R-:W-:Y:S04]  /*32b0*/  STS.U16 [R20+UR11+0x4a00], R15 ;  /* 0x004a000f14007988 */ /* 0x010fe8000800040b */
[----:B-----5:R-:W-:Y:S04]  /*32c0*/  STS.U16 [R20+UR11+0x4c00], R17 ;  /* 0x004c001114007988 */ /* 0x020fe8000800040b */
[----:B------:R-:W-:Y:S04]  /*32d0*/  STS.U16 [R20+UR11+0x4400], R77 ;  /* 0x0044004d14007988 */ /* 0x000fe8000800040b */
[----:B------:R-:W-:Y:S04]  /*32e0*/  STS.U16 [R20+UR11+0x4600], R74 ;  /* 0x0046004a14007988 */ /* 0x000fe8000800040b */
[----:B------:R-:W-:Y:S04]  /*32f0*/  STS.U16 [R20+UR11+0x4800], R76 ;  /* 0x0048004c14007988 */ /* 0x000fe8000800040b */
[----:B------:R1:W-:Y:S01]  /*3300*/  STS.U16 [R20+UR11+0x4e00], R19 ;  /* 0x004e001314007988 */ /* 0x0003e2000800040b */
[----:B------:R-:W2:Y:S02]  /*3310*/  FENCE.VIEW.ASYNC.T ;  /* 0x00000000000073c6 */ /* 0x000ea40000000200 */
[----:B--2---:R-:W-:Y:S06]  /*3320*/  BAR.SYNC.DEFER_BLOCKING 0x0 ;  /* 0x0000000000007b1d */ /* 0x004fec0000010000 */
[----:B-1----:R-:W-:Y:S01]  /*3330*/  LDTM.16dp32bit_t0_t15.x16 R4, tmem[UR13] ;  /* 0x0000000d000479ee */ /* 0x002fe20008a00000 */
[----:B------:R-:W0:Y:S01]  /*3340*/  LDTM.16dp32bit_t16_t31.x16 R4, tmem[UR13+0x10] ;  /* 0x0000100d000479ee */ /* 0x000e220008a20000 */
[----:B------:R-:W-:Y:S01]  /*3350*/  NOP ;  /* 0x0000000000007918 */ /* 0x000fe20000000000 */
[C---:B0-----:R-:W-:Y:S01]  /*3360*/  FMUL R4, R57.reuse, R4 ;  /* 0x0000000439047220 */ /* 0x041fe20000400000 */
        /* <DEDUP_REMOVED lines=16> */
[----:B------:R0:W-:Y:S01]  /*3470*/  STTM.16dp32bit_t16_t31.x16 tmem[UR13+0x10], R4 ;  /* 0x00001004000079ed */ /* 0x0001e20008a2000d */
[----:B------:R-:W1:Y:S02]  /*3480*/  FENCE.VIEW.ASYNC.T ;  /* 0x00000000000073c6 */ /* 0x000e640000000200 */
[----:B-1----:R-:W-:Y:S06]  /*3490*/  BAR.SYNC.DEFER_BLOCKING 0x0 ;  /* 0x0000000000007b1d */ /* 0x002fec0000010000 */
[----:B------:R1:W-:Y:S06]  /*34a0*/  MEMBAR.ALL.CTA ;  /* 0x0000000000007992 */ /* 0x0003ec0000008000 */
[----:B-1----:R-:W1:Y:S02]  /*34b0*/  FENCE.VIEW.ASYNC.S ;  /* 0x00000000000073c6 */ /* 0x002e640000000000 */
[----:B-1----:R-:W-:Y:S06]  /*34c0*/  BAR.SYNC.DEFER_BLOCKING 0x0 ;  /* 0x0000000000007b1d */ /* 0x002fec0000010000 */
[----:B------:R-:W-:Y:S05]  /*34d0*/  BRA.U UP3, `(.L_x_19) ;  /* 0x0000000103387547 */ /* 0x000fea000b800000 */
[----:B------:R-:W-:Y:S01]  /*34e0*/  UIADD3 UR36, UPT, UPT, UR12, 0x48, URZ ;  /* 0x000000480c247890 */ /* 0x000fe2000fffe0ff */
[----:B------:R-:W-:Y:S01]  /*34f0*/  UMOV UR30, UR4 ;  /* 0x00000004001e7c82 */ /* 0x000fe20008000000 */
[----:B------:R-:W-:Y:S01]  /*3500*/  UMOV UR31, 0x80004020 ;  /* 0x80004020001f7882 */ /* 0x000fe20000000000 */
[----:B------:R-:W-:Y:S01]  /*3510*/  UMOV UR34, 0x0 ;  /* 0x0000000000227882 */ /* 0x000fe20000000000 */
[----:B------:R-:W-:Y:S01]  /*3520*/  UMOV UR35, 0x4100490 ;  /* 0x0410049000237882 */ /* 0x000fe20000000000 */
[----:B------:R-:W-:Y:S01]  /*3530*/  UMOV UR8, UR40 ;  /* 0x0000002800087c82 */ /* 0x000fe20008000000 */
[----:B------:R-:W-:Y:S01]  /*3540*/  UMOV UR9, URZ ;  /* 0x000000ff00097c82 */ /* 0x000fe20008000000 */
[----:B------:R-:W-:Y:S01]  /*3550*/  UMOV UR50, 0x0 ;  /* 0x0000000000327882 */ /* 0x000fe20000000000 */
[----:B------:R-:W-:Y:S01]  /*3560*/  UMOV UR51, 0x4100490 ;  /* 0x0410049000337882 */ /* 0x000fe20000000000 */
[----:B------:R1:W-:Y:S01]  /*3570*/  UTCHMMA tmem[UR20], gdesc[UR30], tmem[UR12], tmem[UR34], idesc[UR35], UPT ;  /* 0x00ff221e140079ea */ /* 0x0003e2000b80000c */
[----:B------:R-:W-:Y:S01]  /*3580*/  UMOV UR8, UR8 ;  /* 0x0000000800087c82 */ /* 0x000fe20008000000 */
[----:B------:R1:W-:Y:S01]  /*3590*/  UTCHMMA tmem[UR36], gdesc[UR22], tmem[UR12], tmem[UR50], idesc[UR51], UPT ;  /* 0x00ff3216240079ea */ /* 0x0003e2000b80000c */
[----:B------:R1:W-:Y:S01]  /*35a0*/  UTCBAR [UR8], URZ ;  /* 0x000000ff080073e9 */ /* 0x0003e200080000ff */
[----:B------:R-:W-:-:S02]  /*35b0*/  NOP ;  /* 0x0000000000007918 */ /* 0x000fc40000000000 */
.L_x_19:
[----:B------:R-:W-:Y:S01]  /*35c0*/  UIADD3 UR54, UP0, UPT, UR54, 0x20, URZ ;  /* 0x0000002036367890 */ /* 0x000fe2000ff1e0ff */
[----:B------:R-:W-:Y:S01]  /*35d0*/  FFMA R25, R57, R25, R58 ;  /* 0x0000001939197223 */ /* 0x000fe2000000003a */
[----:B------:R-:W-:Y:S01]  /*35e0*/  UIADD3 UR27, UPT, UPT, UR27, 0x1, URZ ;  /* 0x000000011b1b7890 */ /* 0x000fe2000fffe0ff */
[----:B------:R-:W-:Y:S01]  /*35f0*/  VIADD R47, R47, UR24 ;  /* 0x000000182f2f7c36 */ /* 0x000fe20008000000 */
[----:B------:R-:W-:Y:S01]  /*3600*/  UIADD3.X UR55, UPT, UPT, URZ, UR55, URZ, UP0, !UPT ;  /* 0x00000037ff377290 */ /* 0x000fe200087fe4ff */
[----:B0-----:R-:W-:Y:S01]  /*3610*/  IMAD.U32 R12, RZ, RZ, UR29 ;  /* 0x0000001dff0c7e24 */ /* 0x001fe2000f8e00ff */
[----:B------:R-:W-:Y:S01]  /*3620*/  UISETP.GE.U32.AND UP0, UPT, UR54, UR10, UPT ;  /* 0x0000000a3600728c */ /* 0x000fe2000bf06070 */
[----:B------:R-:W-:Y:S01]  /*3630*/  IMAD.MOV.U32 R57, RZ, RZ, R56 ;  /* 0x000000ffff397224 */ /* 0x000fe200078e0038 */
[----:B------:R-:W-:Y:S02]  /*3640*/  UISETP.GT.AND UP4, UPT, UR27, 0x1, UPT ;  /* 0x000000011b00788c */ /* 0x000fe4000bf84270 */
[----:B------:R-:W-:-:S02]  /*3650*/  UISETP.GE.U32.AND.EX UP0, UPT, UR55, URZ, UPT, UP0 ;  /* 0x000000ff3700728c */ /* 0x000fc4000bf06100 */
[----:B-1----:R-:W-:Y:S02]  /*3660*/  USEL UR8, URZ, 0x1, !UP4 ;  /* 0x00000001ff087887 */ /* 0x002fe4000e000000 */
[----:B------:R-:W-:Y:S02]  /*3670*/  UIADD3 UR39, UPT, UPT, UR25, UR39, URZ ;  /* 0x0000002719277290 */ /* 0x000fe4000fffe0ff */
[----:B------:R-:W-:Y:S02]  /*3680*/  USEL UR27, UR27, URZ, !UP4 ;  /* 0x000000ff1b1b7287 */ /* 0x000fe4000e000000 */
[----:B------:R-:W-:Y:S01]  /*3690*/  ULOP3.LUT UR6, UR6, UR8, URZ, 0x3c, !UPT ;  /* 0x0000000806067292 */ /* 0x000fe2000f8e3cff */
[----:B------:R-:W-:Y:S11]  /*36a0*/  BRA.U !UP0, `(.L_x_20) ;  /* 0xffffffed08b87547 */ /* 0x000ff6000b83ffff */
[----:B------:R-:W-:Y:S01]  /*36b0*/  UISETP.GE.AND UP0, UPT, UR38, 0x1, UPT ;  /* 0x000000012600788c */ /* 0x000fe2000bf06270 */
[----:B------:R-:W-:-:S08]  /*36c0*/  IMAD.MOV.U32 R57, RZ, RZ, R56 ;  /* 0x000000ffff397224 */ /* 0x000fd000078e0038 */
[----:B------:R-:W-:Y:S05]  /*36d0*/  BRA.U !UP0, `(.L_x_15) ;  /* 0x0000000108147547 */ /* 0x000fea000b800000 */
[----:B------:R-:W-:-:S06]  /*36e0*/  USHF.L.U32 UR4, UR29, 0x1f, URZ ;  /* 0x0000001f1d047899 */ /* 0x000fcc00080006ff */
[----:B------:R-:W-:-:S04]  /*36f0*/  IMAD.U32 R3, RZ, RZ, UR4 ;  /* 0x00000004ff037e24 */ /* 0x000fc8000f8e00ff */
[----:B------:R-:W0:Y:S02]  /*3700*/  SYNCS.PHASECHK.TRANS64.TRYWAIT P0, [UR40], R3 ;  /* 0x00000003ff0075a7 */ /* 0x000e240008001128 */
[----:B0-----:R-:W-:Y:S05]  /*3710*/  @!P0 BRA `(.L_x_21) ;  /* 0x0000001000788947 */ /* 0x001fea0003800000 */
.L_x_27:
[----:B------:R-:W-:-:S07]  /*3720*/  IMAD.MOV.U32 R57, RZ, RZ, R56 ;  /* 0x000000ffff397224 */ /* 0x000fce00078e0038 */
.L_x_15:
[----:B------:R-:W-:Y:S01]  /*3730*/  BAR.SYNC.DEFER_BLOCKING 0x0 ;  /* 0x0000000000007b1d */ /* 0x000fe20000010000 */
[C---:B------:R-:W-:Y:S01]  /*3740*/  LOP3.LUT P3, RZ, R0.reuse, 0xff, RZ, 0xc0, !PT ;  /* 0x000000ff00ff7812 */ /* 0x040fe2000786c0ff */
[C---:B------:R-:W-:Y:S01]  /*3750*/  IMAD.SHL.U32 R3, R0.reuse, 0x20, RZ ;  /* 0x0000002000037824 */ /* 0x040fe200078e00ff */
[----:B------:R-:W-:Y:S01]  /*3760*/  SHF.R.S32.HI R21, RZ, 0x5, R0 ;  /* 0x00000005ff157819 */ /* 0x000fe20000011400 */
[C---:B------:R-:W-:Y:S01]  /*3770*/  IMAD.SHL.U32 R20, R0.reuse, 0x10, RZ ;  /* 0x0000001000147824 */ /* 0x040fe200078e00ff */
[----:B------:R-:W-:Y:S01]  /*3780*/  FSETP.GT.AND P0, PT, |R25|, 8.50705917302346158658e+37, PT ;  /* 0x7e8000001900780b */ /* 0x000fe20003f04200 */
[C---:B------:R-:W-:Y:S01]  /*3790*/  IMAD.SHL.U32 R27, R0.reuse, 0x2, RZ ;  /* 0x00000002001b7824 */ /* 0x040fe200078e00ff */
[----:B------:R-:W-:Y:S01]  /*37a0*/  LOP3.LUT R3, R3, 0x300, RZ, 0xc0, !PT ;  /* 0x0000030003037812 */ /* 0x000fe200078ec0ff */
[C---:B------:R-:W-:Y:S01]  /*37b0*/  IMAD.SHL.U32 R24, R0.reuse, 0x80, RZ ;  /* 0x0000008000187824 */ /* 0x040fe200078e00ff */
[----:B------:R-:W-:Y:S01]  /*37c0*/  SGXT R21, R21, 0x1 ;  /* 0x000000011515781a */ /* 0x000fe20000000200 */
[----:B------:R-:W-:Y:S01]  /*37d0*/  IMAD.MOV.U32 R32, RZ, RZ, 0x3dc6b27f ;  /* 0x3dc6b27fff207424 */ /* 0x000fe200078e00ff */
[----:B------:R-:W-:Y:S01]  /*37e0*/  LOP3.LUT R22, R3, 0x870, R20, 0xf8, !PT ;  /* 0x0000087003167812 */ /* 0x000fe200078ef814 */
[----:B------:R-:W-:Y:S01]  /*37f0*/  IMAD.SHL.U32 R3, R0, 0x4, RZ ;  /* 0x0000000400037824 */ /* 0x000fe200078e00ff */
[C---:B------:R-:W-:Y:S01]  /*3800*/  FSETP.GEU.AND P2, PT, |R25|.reuse, 1.175494350822287508e-38, PT ;  /* 0x008000001900780b */ /* 0x040fe20003f4e200 */
[----:B------:R-:W1:Y:S01]  /*3810*/  LDCU.64 UR4, c[0x0][0x3e0] ;  /* 0x00007c00ff0477ac */ /* 0x000e620008000a00 */
[----:B------:R-:W-:Y:S01]  /*3820*/  LOP3.LUT R22, R22, 0x1040, R21, 0x78, !PT ;  /* 0x0000104016167812 */ /* 0x000fe200078e7815 */
[----:B------:R-:W-:Y:S01]  /*3830*/  FMUL R21, R25, 8388608 ;  /* 0x4b00000019157820 */ /* 0x000fe20000400000 */
[----:B------:R-:W-:-:S02]  /*3840*/  SHF.R.S32.HI R23, RZ, 0x2, R0 ;  /* 0x00000002ff177819 */ /* 0x000fc40000011400 */
[----:B------:R-:W-:Y:S02]  /*3850*/  FSETP.GEU.AND P1, PT, R25, 1.175494350822287508e-38, PT ;  /* 0x008000001900780b */ /* 0x000fe40003f2e000 */
[----:B------:R-:W-:Y:S02]  /*3860*/  LOP3.LUT R20, R20, 0x30, RZ, 0xc0, !PT ;  /* 0x0000003014147812 */ /* 0x000fe400078ec0ff */
[----:B------:R-:W-:Y:S01]  /*3870*/  SGXT R23, R23, 0x1 ;  /* 0x000000011717781a */ /* 0x000fe20000000200 */
[----:B------:R-:W2:Y:S02]  /*3880*/  @!P3 SYNCS.CCTL.IV [UR11+0x5000] ;  /* 0x00500000ff00b9b1 */ /* 0x000ea4000800000b */
[----:B--2---:R-:W-:Y:S01]  /*3890*/  BAR.SYNC.DEFER_BLOCKING 0x0 ;  /* 0x0000000000007b1d */ /* 0x004fe20000010000 */
[----:B------:R-:W-:Y:S02]  /*38a0*/  LOP3.LUT R26, R20, 0x3c0, R3, 0xf8, !PT ;  /* 0x000003c0141a7812 */ /* 0x000fe400078ef803 */
[----:B------:R-:W-:Y:S01]  /*38b0*/  FSEL R21, R21, R25, !P1 ;  /* 0x0000001915157208 */ /* 0x000fe20004800000 */
[----:B------:R-:W-:Y:S01]  /*38c0*/  @P0 FMUL R25, R25, 0.25 ;  /* 0x3e80000019190820 */ /* 0x000fe20000400000 */
[----:B------:R-:W-:-:S02]  /*38d0*/  LOP3.LUT R3, R27, 0x80, RZ, 0xc0, !PT ;  /* 0x000000801b037812 */ /* 0x000fc400078ec0ff */
[----:B------:R-:W-:Y:S01]  /*38e0*/  LOP3.LUT R24, R24, 0x400, RZ, 0xc0, !PT ;  /* 0x0000040018187812 */ /* 0x000fe200078ec0ff */
[----:B0--3--:R-:W-:Y:S01]  /*38f0*/  LDTM.16dp32bit_t0_t15.x16 R4, tmem[UR13] ;  /* 0x0000000d000479ee */ /* 0x009fe20008a00000 */
[----:B------:R-:W0:Y:S01]  /*3900*/  LDTM.16dp32bit_t16_t31.x16 R4, tmem[UR13+0x10] ;  /* 0x0000100d000479ee */ /* 0x000e220008a20000 */
[----:B------:R-:W-:Y:S01]  /*3910*/  LOP3.LUT R23, R26, 0x1040, R23, 0x78, !PT ;  /* 0x000010401a177812 */ /* 0x000fe200078e7817 */
[----:B------:R-:W-:Y:S01]  /*3920*/  @!P2 FMUL R25, R25, 16777216 ;  /* 0x4b8000001919a820 */ /* 0x000fe20000400000 */
[----:B------:R-:W-:Y:S01]  /*3930*/  IADD3 R30, PT, PT, R22, UR11, R3 ;  /* 0x0000000b161e7c10 */ /* 0x000fe2000fffe003 */
[----:B------:R-:W-:Y:S01]  /*3940*/  VIADD R22, R21, 0xc0cafb0d ;  /* 0xc0cafb0d15167836 */ /* 0x000fe20000000000 */
[----:B------:R-:W-:Y:S01]  /*3950*/  IADD3 R3, PT, PT, R23, UR11, R24 ;  /* 0x0000000b17037c10 */ /* 0x000fe2000fffe018 */
[----:B-1----:R-:W-:Y:S01]  /*3960*/  UIMAD UR4, UR7, UR4, URZ ;  /* 0x00000004070472a4 */ /* 0x002fe2000f8e02ff */
[----:B------:R-:W1:Y:S02]  /*3970*/  MUFU.RCP R24, R25 ;  /* 0x0000001900187308 */ /* 0x000e640000001000 */
[----:B------:R-:W-:-:S05]  /*3980*/  LOP3.LUT R22, R22, 0xff800000, RZ, 0xc0, !PT ;  /* 0xff80000016167812 */ /* 0x000fca00078ec0ff */
[----:B------:R-:W-:Y:S01]  /*3990*/  IMAD.IADD R23, R21, 0x1, -R22 ;  /* 0x0000000115177824 */ /* 0x000fe200078e0a16 */
[----:B------:R-:W-:Y:S01]  /*39a0*/  I2FP.F32.S32 R22, R22 ;  /* 0x0000001600167245 */ /* 0x000fe20000201400 */
[----:B------:R-:W2:Y:S01]  /*39b0*/  @!P3 SYNCS.CCTL.IV [UR11+0x5008] ;  /* 0x00500800ff00b9b1 */ /* 0x000ea2000800000b */
[----:B------:R-:W-:Y:S01]  /*39c0*/  NOP ;  /* 0x0000000000007918 */ /* 0x000fe20000000000 */
[----:B------:R-:W-:Y:S01]  /*39d0*/  FADD R23, R23, -1 ;  /* 0xbf80000017177421 */ /* 0x000fe20000000000 */
[----:B0-----:R-:W-:Y:S01]  /*39e0*/  @P0 FMUL R16, R16, 0.25 ;  /* 0x3e80000010100820 */ /* 0x001fe20000400000 */
[----:B------:R-:W-:Y:S01]  /*39f0*/  @P0 FMUL R17, R17, 0.25 ;  /* 0x3e80000011110820 */ /* 0x000fe20000400000 */
        /* <DEDUP_REMOVED lines=14> */
[----:B------:R-:W-:Y:S01]  /*3ae0*/  @!P2 FMUL R16, R16, 16777216 ;  /* 0x4b8000001010a820 */ /* 0x000fe20000400000 */
        /* <DEDUP_REMOVED lines=15> */
[C---:B-1----:R-:W-:Y:S01]  /*3be0*/  FMUL R29, R24.reuse, R16 ;  /* 0x00000010181d7220 */ /* 0x042fe20000400000 */
        /* <DEDUP_REMOVED lines=14> */
[----:B------:R-:W-:Y:S01]  /*3cd0*/  FMUL R24, R24, R19 ;  /* 0x0000001318187220 */ /* 0x000fe20000400000 */
[C---:B------:R-:W-:Y:S01]  /*3ce0*/  FFMA.FTZ R4, R23.reuse, R32, -0.16845393180847167969 ;  /* 0xbe2c7f3017047423 */ /* 0x040fe20000010020 */
[----:B------:R-:W-:Y:S01]  /*3cf0*/  F2FP.BF16.F32.PACK_AB R8, R8, R25 ;  /* 0x000000190808723e */ /* 0x000fe200000010ff */
[----:B------:R-:W0:Y:S01]  /*3d00*/  LDC.64 R18, c[0x0][0x398] ;  /* 0x0000e600ff127b82 */ /* 0x000e220000000a00 */
[----:B------:R-:W-:Y:S01]  /*3d10*/  F2FP.BF16.F32.PACK_AB R9, R26, R5 ;  /* 0x000000051a09723e */ /* 0x000fe200000010ff */
[----:B------:R-:W-:Y:S01]  /*3d20*/  FFMA.FTZ R4, R23, R4, 0.1716887056827545166 ;  /* 0x3e2fcf2a17047423 */ /* 0x000fe20000010004 */
[----:B------:R-:W-:-:S02]  /*3d30*/  F2FP.BF16.F32.PACK_AB R10, R27, R6 ;  /* 0x000000061b0a723e */ /* 0x000fc400000010ff */
[----:B------:R-:W-:Y:S01]  /*3d40*/  F2FP.BF16.F32.PACK_AB R11, R28, R7 ;  /* 0x000000071c0b723e */ /* 0x000fe200000010ff */
[----:B------:R-:W-:Y:S01]  /*3d50*/  FFMA.FTZ R4, R23, R4, -0.17900948226451873779 ;  /* 0xbe374e4317047423 */ /* 0x000fe20000010004 */
[----:B------:R-:W-:Y:S02]  /*3d60*/  F2FP.BF16.F32.PACK_AB R12, R29, R12 ;  /* 0x0000000c1d0c723e */ /* 0x000fe400000010ff */
[----:B------:R-:W-:Y:S01]  /*3d70*/  F2FP.BF16.F32.PACK_AB R13, R16, R13 ;  /* 0x0000000d100d723e */ /* 0x000fe200000010ff */
[----:B--2---:R1:W-:Y:S01]  /*3d80*/  STSM.16.M88.4 [R30], R8 ;  /* 0x000000081e007844 */ /* 0x0043e20000000200 */
[----:B------:R-:W-:Y:S01]  /*3d90*/  F2FP.BF16.F32.PACK_AB R14, R17, R14 ;  /* 0x0000000e110e723e */ /* 0x000fe200000010ff */
[----:B------:R-:W-:Y:S01]  /*3da0*/  FFMA.FTZ R4, R23, R4, 0.20512372255325317383 ;  /* 0x3e520bf417047423 */ /* 0x000fe20000010004 */
[----:B------:R-:W-:Y:S01]  /*3db0*/  F2FP.BF16.F32.PACK_AB R15, R24, R15 ;  /* 0x0000000f180f723e */ /* 0x000fe200000010ff */
[----:B------:R-:W2:Y:S01]  /*3dc0*/  LDC R16, c[0x0][0x3e8] ;  /* 0x0000fa00ff107b82 */ /* 0x000ea20000000800 */
[----:B------:R-:W-:Y:S01]  /*3dd0*/  ISETP.GE.U32.AND P0, PT, R21, 0x7f800000, PT ;  /* 0x7f8000001500780c */ /* 0x000fe20003f06070 */
[C---:B------:R-:W-:Y:S01]  /*3de0*/  FFMA.FTZ R4, R23.reuse, R4, -0.24046532809734344482 ;  /* 0xbe763c8b17047423 */ /* 0x040fe20000010004 */
[----:B------:R-:W-:Y:S01]  /*3df0*/  FSEL R17, RZ, -23, P1 ;  /* 0xc1b80000ff117808 */ /* 0x000fe20000800000 */
[----:B------:R3:W-:Y:S04]  /*3e00*/  STSM.16.M88.4 [R30+0x400], R12 ;  /* 0x0004000c1e007844 */ /* 0x0007e80000000200 */
[----:B------:R-:W-:Y:S01]  /*3e10*/  BAR.SYNC.DEFER_BLOCKING 0x0 ;  /* 0x0000000000007b1d */ /* 0x000fe20000010000 */
[----:B------:R-:W-:Y:S01]  /*3e20*/  FFMA.FTZ R4, R23, R4, 0.28857114911079406738 ;  /* 0x3e93bf9917047423 */ /* 0x000fe20000010004 */
[----:B------:R-:W-:Y:S01]  /*3e30*/  FFMA.FTZ R17, R22, 1.1920928955078125e-07, R17 ;  /* 0x3400000016117823 */ /* 0x000fe20000010011 */
[----:B------:R-:W-:Y:S01]  /*3e40*/  FSETP.NEU.AND P1, PT, R21, RZ, PT ;  /* 0x000000ff1500720b */ /* 0x000fe20003f2d000 */
[----:B-1----:R-:W-:-:S02]  /*3e50*/  IMAD R8, R2, UR5, RZ ;  /* 0x0000000502087c24 */ /* 0x002fc4000f8e02ff */
[C---:B------:R-:W-:Y:S01]  /*3e60*/  FFMA.FTZ R4, R23.reuse, R4, -0.36067417263984680176 ;  /* 0xbeb8aa4917047423 */ /* 0x040fe20000010004 */
[----:B------:R-:W-:Y:S01]  /*3e70*/  USHF.L.U32 UR5, UR4, 0x1, URZ ;  /* 0x0000000104057899 */ /* 0x000fe200080006ff */
[--C-:B------:R-:W-:Y:S01]  /*3e80*/  SHF.R.U32.HI R11, RZ, 0x6, R0.reuse ;  /* 0x00000006ff0b7819 */ /* 0x100fe20000011600 */
[C---:B------:R-:W-:Y:S02]  /*3e90*/  IMAD.SHL.U32 R9, R8.reuse, 0x2, RZ ;  /* 0x0000000208097824 */ /* 0x040fe400078e00ff */
[----:B------:R-:W-:Y:S01]  /*3ea0*/  FFMA.FTZ R4, R23, R4, 0.48089820146560668945 ;  /* 0x3ef6384a17047423 */ /* 0x000fe20000010004 */
[----:B------:R-:W-:Y:S01]  /*3eb0*/  SHF.R.U32.HI R10, RZ, 0x2, R0 ;  /* 0x00000002ff0a7819 */ /* 0x000fe20000011600 */
[----:B------:R-:W-:Y:S01]  /*3ec0*/  IMAD.HI R8, R8, 0x2, RZ ;  /* 0x0000000208087827 */ /* 0x000fe200078e02ff */
[----:B------:R-:W-:-:S03]  /*3ed0*/  SGXT.U32 R11, R11, 0x2 ;  /* 0x000000020b0b781a */ /* 0x000fc60000000000 */
[----:B------:R-:W-:Y:S01]  /*3ee0*/  FFMA.FTZ R24, R23, R4, -0.72134751081466674805 ;  /* 0xbf38aa3b17187423 */ /* 0x000fe20000010004 */
[----:B0-----:R-:W-:Y:S01]  /*3ef0*/  IADD3 R18, P2, P3, R9, UR5, R18 ;  /* 0x0000000509127c10 */ /* 0x001fe2000fb5e012 */
[----:B------:R-:W-:Y:S01]  /*3f00*/  UIMAD.WIDE UR4, UR4, 0x2, URZ ;  /* 0x00000002040478a5 */ /* 0x000fe2000f8e02ff */
[----:B------:R-:W-:Y:S01]  /*3f10*/  LOP3.LUT R9, R10, 0x38, RZ, 0xc0, !PT ;  /* 0x000000380a097812 */ /* 0x000fe200078ec0ff */
[----:B------:R-:W-:Y:S01]  /*3f20*/  FMUL R24, R23, R24 ;  /* 0x0000001817187220 */ /* 0x000fe20000400000 */
[----:B------:R-:W-:Y:S02]  /*3f30*/  @P0 IMAD.MOV.U32 R10, RZ, RZ, 0x7f800000 ;  /* 0x7f800000ff0a0424 */ /* 0x000fe400078e00ff */
[----:B---3--:R-:W-:Y:S01]  /*3f40*/  LOP3.LUT R12, R9, 0x1f, R0, 0xf8, !PT ;  /* 0x0000001f090c7812 */ /* 0x008fe200078ef800 */
[----:B------:R-:W-:Y:S01]  /*3f50*/  FMUL R24, R23, R24 ;  /* 0x0000001817187220 */ /* 0x000fe20000400000 */
[----:B--2---:R-:W-:Y:S01]  /*3f60*/  IMAD R9, R11, R16, RZ ;  /* 0x000000100b097224 */ /* 0x004fe200078e02ff */
[----:B------:R-:W-:Y:S01]  /*3f70*/  IADD3.X R30, PT, PT, R8, UR5, R19, P2, P3 ;  /* 0x00000005081e7c10 */ /* 0x000fe200097e6413 */
[----:B------:R-:W0:Y:S01]  /*3f80*/  LDSM.16.M88.4 R4, [R3] ;  /* 0x000000000304783b */ /* 0x000e220000000200 */
[----:B------:R-:W-:Y:S01]  /*3f90*/  FFMA.FTZ R24, R23, 1.4426950216293334961, R24 ;  /* 0x3fb8aa3b17187823 */ /* 0x000fe20000010018 */
[----:B------:R-:W-:Y:S01]  /*3fa0*/  IMAD R11, R16, 0x4, R9 ;  /* 0x00000004100b7824 */ /* 0x000fe200078e0209 */
[----:B------:R-:W1:Y:S01]  /*3fb0*/  LDCU UR4, c[0x0][0x3ec] ;  /* 0x00007d80ff0477ac */ /* 0x000e620008000800 */
[----:B------:R-:W-:Y:S01]  /*3fc0*/  LOP3.LUT R0, R0, 0xff, RZ, 0xc0, !PT ;  /* 0x000000ff00007812 */ /* 0x000fe200078ec0ff */
[----:B------:R-:W-:Y:S01]  /*3fd0*/  FADD R17, R17, R24 ;  /* 0x0000001811117221 */ /* 0x000fe20000000000 */
[----:B------:R-:W-:Y:S01]  /*3fe0*/  @P0 FFMA.FTZ R17, R21, R10, +INF ;  /* 0x7f80000015110423 */ /* 0x000fe2000001000a */
[C---:B------:R-:W-:Y:S01]  /*3ff0*/  IMAD.SHL.U32 R10, R12.reuse, 0x8, RZ ;  /* 0x000000080c0a7824 */ /* 0x040fe200078e00ff */
[----:B------:R-:W-:Y:S01]  /*4000*/  LEA R14, P0, R9, R18, 0x1 ;  /* 0x00000012090e7211 */ /* 0x000fe200078008ff */
[----:B------:R-:W-:-:S02]  /*4010*/  IMAD.SHL.U32 R12, R12, 0x10, RZ ;  /* 0x000000100c0c7824 */ /* 0x000fc400078e00ff */
[----:B------:R-:W-:Y:S02]  /*4020*/  FSEL R8, R17, -INF , P1 ;  /* 0xff80000011087808 */ /* 0x000fe40000800000 */
[----:B------:R-:W-:Y:S01]  /*4030*/  LEA.HI.X.SX32 R15, R9, R30, 0x1, P0 ;  /* 0x0000001e090f7211 */ /* 0x000fe200000f0eff */
[----:B------:R-:W-:Y:S01]  /*4040*/  IMAD R9, R16, 0x4, R11 ;  /* 0x0000000410097824 */ /* 0x000fe200078e020b */
[----:B------:R-:W-:Y:S01]  /*4050*/  LOP3.LUT R13, R10, 0xc0, RZ, 0xc0, !PT ;  /* 0x000000c00a0d7812 */ /* 0x000fe200078ec0ff */
[----:B------:R-:W-:Y:S01]  /*4060*/  FFMA R57, R8, 0.69314718246459960938, R57 ;  /* 0x3f31721808397823 */ /* 0x000fe20000000039 */
[-C--:B------:R-:W-:Y:S02]  /*4070*/  LEA R22, P1, R11, R18.reuse, 0x1 ;  /* 0x000000120b167211 */ /* 0x080fe400078208ff */
[----:B------:R-:W-:Y:S01]  /*4080*/  IADD3 R28, PT, PT, R13, UR11, R20 ;  /* 0x0000000b0d1c7c10 */ /* 0x000fe2000fffe014 */
[C---:B------:R-:W-:Y:S01]  /*4090*/  IMAD R13, R16.reuse, 0x4, R9 ;  /* 0x00000004100d7824 */ /* 0x040fe200078e0209 */
[----:B------:R-:W-:Y:S01]  /*40a0*/  LEA R20, P0, R9, R18, 0x1 ;  /* 0x0000001209147211 */ /* 0x000fe200078008ff */
[----:B-1----:R-:W-:Y:S01]  /*40b0*/  UIMAD UR4, UR7, UR4, URZ ;  /* 0x00000004070472a4 */ /* 0x002fe2000f8e02ff */
[-C--:B------:R-:W-:Y:S01]  /*40c0*/  LEA.HI.X.SX32 R23, R11, R30.reuse, 0x1, P1 ;  /* 0x0000001e0b177211 */ /* 0x080fe200008f0eff */
[----:B------:R-:W-:Y:S01]  /*40d0*/  IMAD R17, R16, 0x4, R13 ;  /* 0x0000000410117824 */ /* 0x000fe200078e020d */
[----:B------:R-:W-:Y:S01]  /*40e0*/  LEA.HI.X.SX32 R21, R9, R30, 0x1, P0 ;  /* 0x0000001e09157211 */ /* 0x000fe200000f0eff */
[----:B------:R-:W-:Y:S01]  /*40f0*/  USHF.L.U32 UR6, UR4, 0x2, URZ ;  /* 0x0000000204067899 */ /* 0x000fe200080006ff */
[C---:B------:R-:W-:Y:S01]  /*4100*/  LEA R24, P0, R13.reuse, R18, 0x1 ;  /* 0x000000120d187211 */ /* 0x040fe200078008ff */
[----:B------:R1:W2:Y:S01]  /*4110*/  LDSM.16.M88.4 R8, [R3+0x800] ;  /* 0x000800000308783b */ /* 0x0002a20000000200 */
[----:B------:R-:W-:Y:S01]  /*4120*/  LOP3.LUT R12, R12, 0xf0, RZ, 0xc0, !PT ;  /* 0x000000f00c0c7812 */ /* 0x000fe200078ec0ff */
[----:B------:R-:W-:Y:S01]  /*4130*/  UIMAD.WIDE UR4, UR4, 0x4, URZ ;  /* 0x00000004040478a5 */ /* 0x000fe2000f8e02ff */
[----:B------:R-:W-:Y:S01]  /*4140*/  LEA.HI.X.SX32 R25, R13, R30, 0x1, P0 ;  /* 0x0000001e0d197211 */ /* 0x000fe200000f0eff */
[----:B------:R-:W-:Y:S01]  /*4150*/  IMAD R13, R16, 0x4, R17 ;  /* 0x00000004100d7824 */ /* 0x000fe200078e0211 */
[----:B------:R-:W-:-:S04]  /*4160*/  LEA R26, P0, R17, R18, 0x1 ;  /* 0x00000012111a7211 */ /* 0x000fc800078008ff */
[----:B------:R-:W-:Y:S01]  /*4170*/  LEA.HI.X.SX32 R27, R17, R30, 0x1, P0 ;  /* 0x0000001e111b7211 */ /* 0x000fe200000f0eff */
[C---:B------:R-:W-:Y:S01]  /*4180*/  IMAD R17, R16.reuse, 0x4, R13 ;  /* 0x0000000410117824 */ /* 0x040fe200078e020d */
[----:B0-----:R0:W-:Y:S01]  /*4190*/  STG.E.U16 desc[UR32][R14.64], R4 ;  /* 0x000000040e007986 */ /* 0x0011e2000c101520 */
[----:B------:R-:W-:Y:S02]  /*41a0*/  PRMT R19, R5, 0x7632, R19 ;  /* 0x0000763205137816 */ /* 0x000fe40000000013 */
[----:B-1----:R-:W-:Y:S01]  /*41b0*/  IMAD R3, R16, 0x4, R17 ;  /* 0x0000000410037824 */ /* 0x002fe200078e0211 */
[----:B0-----:R-:W-:Y:S02]  /*41c0*/  PRMT R15, R4, 0x7632, R15 ;  /* 0x00007632040f7816 */ /* 0x001fe4000000000f */
[----:B------:R-:W-:-:S03]  /*41d0*/  LEA R14, P0, R13, R18, 0x1 ;  /* 0x000000120d0e7211 */ /* 0x000fc600078008ff */
[----:B------:R0:W-:Y:S04]  /*41e0*/  STG.E.U16 desc[UR32][R22.64], R15 ;  /* 0x0000000f16007986 */ /* 0x0001e8000c101520 */
[----:B------:R1:W-:Y:S04]  /*41f0*/  STG.E.U16 desc[UR32][R20.64], R5 ;  /* 0x0000000514007986 */ /* 0x0003e8000c101520 */
[----:B------:R3:W-:Y:S01]  /*4200*/  STG.E.U16 desc[UR32][R24.64], R19 ;  /* 0x0000001318007986 */ /* 0x0007e2000c101520 */
[----:B0-----:R-:W-:Y:S01]  /*4210*/  LEA.HI.X.SX32 R15, R13, R30, 0x1, P0 ;  /* 0x0000001e0d0f7211 */ /* 0x001fe200000f0eff */
[----:B------:R-:W-:Y:S01]  /*4220*/  IMAD R13, R16, 0x4, R3 ;  /* 0x00000004100d7824 */ /* 0x000fe200078e0203 */
[----:B------:R-:W-:Y:S01]  /*4230*/  LEA R22, P0, R17, R18, 0x1 ;  /* 0x0000001211167211 */ /* 0x000fe200078008ff */
[----:B------:R-:W-:Y:S01]  /*4240*/  STG.E.U16 desc[UR32][R26.64], R6 ;  /* 0x000000061a007986 */ /* 0x000fe2000c101520 */
[----:B-1----:R-:W-:-:S02]  /*4250*/  PRMT R5, R6, 0x7632, R5 ;  /* 0x0000763206057816 */ /* 0x002fc40000000005 */
[----:B------:R-:W-:Y:S01]  /*4260*/  LEA.HI.X.SX32 R23, R17, R30, 0x1, P0 ;  /* 0x0000001e11177211 */ /* 0x000fe200000f0eff */
[C---:B------:R-:W-:Y:S01]  /*4270*/  IMAD R17, R16.reuse, 0x4, R13 ;  /* 0x0000000410117824 */ /* 0x040fe200078e020d */
[C---:B------:R-:W-:Y:S01]  /*4280*/  LEA R4, P0, R3.reuse, R18, 0x1 ;  /* 0x0000001203047211 */ /* 0x040fe200078008ff */
[----:B------:R0:W-:Y:S02]  /*4290*/  STG.E.U16 desc[UR32][R14.64], R5 ;  /* 0x000000050e007986 */ /* 0x0001e4000c101520 */
[C---:B---3--:R-:W-:Y:S02]  /*42a0*/  IMAD R19, R16.reuse, 0x4, R17 ;  /* 0x0000000410137824 */ /* 0x048fe400078e0211 */
[----:B------:R1:W-:Y:S01]  /*42b0*/  STG.E.U16 desc[UR32][R22.64], R7 ;  /* 0x0000000716007986 */ /* 0x0003e2000c101520 */
[----:B0-----:R-:W-:Y:S01]  /*42c0*/  LEA.HI.X.SX32 R5, R3, R30, 0x1, P0 ;  /* 0x0000001e03057211 */ /* 0x001fe200000f0eff */
[----:B------:R-:W-:Y:S01]  /*42d0*/  IMAD R3, R16, 0x4, R19 ;  /* 0x0000000410037824 */ /* 0x000fe200078e0213 */
[----:B------:R-:W-:-:S02]  /*42e0*/  LEA R20, P0, R13, R18, 0x1 ;  /* 0x000000120d147211 */ /* 0x000fc400078008ff */
[----:B------:R-:W-:Y:S01]  /*42f0*/  PRMT R15, R7, 0x7632, R15 ;  /* 0x00007632070f7816 */ /* 0x000fe2000000000f */
[C---:B------:R-:W-:Y:S01]  /*4300*/  IMAD R29, R16.reuse, 0x4, R3 ;  /* 0x00000004101d7824 */ /* 0x040fe200078e0203 */
[----:B------:R-:W-:Y:S02]  /*4310*/  LEA.HI.X.SX32 R21, R13, R30, 0x1, P0 ;  /* 0x0000001e0d157211 */ /* 0x000fe400000f0eff */
[-C--:B------:R-:W-:Y:S01]  /*4320*/  LEA R26, P2, R3, R18.reuse, 0x1 ;  /* 0x00000012031a7211 */ /* 0x080fe200078408ff */
[C---:B------:R-:W-:Y:S01]  /*4330*/  IMAD R13, R16.reuse, 0x4, R29 ;  /* 0x00000004100d7824 */ /* 0x040fe200078e021d */
[-C--:B------:R-:W-:Y:S01]  /*4340*/  LEA R14, P1, R19, R18.reuse, 0x1 ;  /* 0x00000012130e7211 */ /* 0x080fe200078208ff */
[----:B------:R0:W-:Y:S01]  /*4350*/  STG.E.U16 desc[UR32][R4.64], R15 ;  /* 0x0000000f04007986 */ /* 0x0001e2000c101520 */
[----:B------:R-:W-:Y:S01]  /*4360*/  LEA R24, P0, R17, R18, 0x1 ;  /* 0x0000001211187211 */ /* 0x000fe200078008ff */
[C---:B------:R-:W-:Y:S01]  /*4370*/  IMAD R31, R16.reuse, 0x4, R13 ;  /* 0x00000004101f7824 */ /* 0x040fe200078e020d */
[-C--:B------:R-:W-:Y:S01]  /*4380*/  LEA.HI.X.SX32 R27, R3, R30.reuse, 0x1, P2 ;  /* 0x0000001e031b7211 */ /* 0x080fe200010f0eff */
[----:B--2---:R-:W-:Y:S01]  /*4390*/  STG.E.U16 desc[UR32][R20.64], R8 ;  /* 0x0000000814007986 */ /* 0x004fe2000c101520 */
[----:B------:R-:W-:Y:S01]  /*43a0*/  LEA.HI.X.SX32 R25, R17, R30, 0x1, P0 ;  /* 0x0000001e11197211 */ /* 0x000fe200000f0eff */
[----:B------:R-:W-:Y:S01]  /*43b0*/  IMAD R3, R16, 0x4, R31 ;  /* 0x0000000410037824 */ /* 0x000fe200078e021f */
[----:B------:R-:W-:-:S02]  /*43c0*/  LEA R16, P2, R31, R18, 0x1 ;  /* 0x000000121f107211 */ /* 0x000fc400078408ff */
[----:B-1----:R-:W-:Y:S02]  /*43d0*/  PRMT R23, R8, 0x7632, R23 ;  /* 0x0000763208177816 */ /* 0x002fe40000000017 */
[-C--:B------:R-:W-:Y:S02]  /*43e0*/  LEA.HI.X.SX32 R17, R31, R30.reuse, 0x1, P2 ;  /* 0x0000001e1f117211 */ /* 0x080fe400010f0eff */
[----:B0-----:R-:W-:Y:S01]  /*43f0*/  LEA.HI.X.SX32 R15, R19, R30, 0x1, P1 ;  /* 0x0000001e130f7211 */ /* 0x001fe200008f0eff */
[----:B------:R-:W-:Y:S01]  /*4400*/  STG.E.U16 desc[UR32][R24.64], R23 ;  /* 0x0000001718007986 */ /* 0x000fe2000c101520 */
[-C--:B------:R-:W-:Y:S02]  /*4410*/  LEA R6, P1, R13, R18.reuse, 0x1 ;  /* 0x000000120d067211 */ /* 0x080fe400078208ff */
[-C--:B------:R-:W-:Y:S01]  /*4420*/  LEA R4, P0, R29, R18.reuse, 0x1 ;  /* 0x000000121d047211 */ /* 0x080fe200078008ff */
[----:B------:R-:W-:Y:S01]  /*4430*/  STG.E.U16 desc[UR32][R14.64], R9 ;  /* 0x000000090e007986 */ /* 0x000fe2000c101520 */
[----:B------:R-:W-:-:S02]  /*4440*/  LEA R18, P3, R3, R18, 0x1 ;  /* 0x0000001203127211 */ /* 0x000fc400078608ff */
[-C--:B------:R-:W-:Y:S02]  /*4450*/  LEA.HI.X.SX32 R7, R13, R30.reuse, 0x1, P1 ;  /* 0x0000001e0d077211 */ /* 0x080fe400008f0eff */
[----:B------:R-:W-:Y:S02]  /*4460*/  PRMT R13, R9, 0x7632, R13 ;  /* 0x00007632090d7816 */ /* 0x000fe4000000000d */
[-C--:B------:R-:W-:Y:S02]  /*4470*/  LEA.HI.X.SX32 R5, R29, R30.reuse, 0x1, P0 ;  /* 0x0000001e1d057211 */ /* 0x080fe400000f0eff */
[----:B------:R-:W-:Y:S01]  /*4480*/  LEA.HI.X.SX32 R19, R3, R30, 0x1, P3 ;  /* 0x0000001e03137211 */ /* 0x000fe200018f0eff */
[----:B------:R-:W-:Y:S01]  /*4490*/  STG.E.U16 desc[UR32][R26.64], R13 ;  /* 0x0000000d1a007986 */ /* 0x000fe2000c101520 */
[----:B------:R-:W-:Y:S02]  /*44a0*/  PRMT R3, R10, 0x7632, R3 ;  /* 0x000076320a037816 */ /* 0x000fe40000000003 */
[----:B------:R-:W-:Y:S01]  /*44b0*/  ISETP.GE.U32.AND P0, PT, R0, 0x40, PT ;  /* 0x000000400000780c */ /* 0x000fe20003f06070 */
[----:B------:R0:W-:Y:S01]  /*44c0*/  STG.E.U16 desc[UR32][R4.64], R10 ;  /* 0x0000000a04007986 */ /* 0x0001e2000c101520 */
[----:B------:R-:W-:-:S03]  /*44d0*/  IMAD.HI R0, R2, 0x4, RZ ;  /* 0x0000000402007827 */ /* 0x000fc600078e02ff */
[----:B------:R1:W-:Y:S04]  /*44e0*/  STG.E.U16 desc[UR32][R6.64], R3 ;  /* 0x0000000306007986 */ /* 0x0003e8000c101520 */
[----:B------:R-:W-:Y:S01]  /*44f0*/  STG.E.U16 desc[UR32][R16.64], R11 ;  /* 0x0000000b10007986 */ /* 0x000fe2000c101520 */
[----:B0-----:R-:W0:Y:S01]  /*4500*/  LDC.64 R4, c[0x0][0x3a0] ;  /* 0x0000e800ff047b82 */ /* 0x001e220000000a00 */
[----:B-1----:R-:W-:Y:S01]  /*4510*/  PRMT R7, R11, 0x7632, R7 ;  /* 0x000076320b077816 */ /* 0x002fe20000000007 */
[----:B------:R-:W-:-:S04]  /*4520*/  IMAD.SHL.U32 R3, R2, 0x4, RZ ;  /* 0x0000000402037824 */ /* 0x000fc800078e00ff */
[----:B------:R-:W-:Y:S02]  /*4530*/  STG.E.U16 desc[UR32][R18.64], R7 ;  /* 0x0000000712007986 */ /* 0x000fe4000c101520 */
[----:B------:R-:W-:Y:S01]  /*4540*/  BAR.SYNC.DEFER_BLOCKING 0x0 ;  /* 0x0000000000007b1d */ /* 0x000fe20000010000 */
[----:B0-----:R-:W-:-:S04]  /*4550*/  IADD3 R2, P1, P2, R3, UR6, R4 ;  /* 0x0000000603027c10 */ /* 0x001fc8000fa3e004 */
[----:B------:R-:W-:Y:S01]  /*4560*/  IADD3.X R3, PT, PT, R0, UR5, R5, P1, P2 ;  /* 0x0000000500037c10 */ /* 0x000fe20008fe4405 */
[----:B------:R-:W-:Y:S02]  /*4570*/  STSM.16.M88 [R28], R57 ;  /* 0x000000391c007844 */ /* 0x000fe40000000000 */
[----:B------:R-:W-:Y:S06]  /*4580*/  BAR.SYNC.DEFER_BLOCKING 0x0 ;  /* 0x0000000000007b1d */ /* 0x000fec0000010000 */
[----:B------:R-:W0:Y:S04]  /*4590*/  LDSM.16.M88 R9, [R12+UR11] ;  /* 0x0000000b0c09783b */ /* 0x000e280008000000 */
[----:B0-----:R0:W-:Y:S01]  /*45a0*/  @!P0 STG.E desc[UR32][R2.64], R9 ;  /* 0x0000000902008986 */ /* 0x0011e2000c101920 */
[----:B------:R-:W-:Y:S06]  /*45b0*/  BAR.SYNC.DEFER_BLOCKING 0x0 ;  /* 0x0000000000007b1d */ /* 0x000fec0000010000 */
[----:B------:R-:W-:Y:S05]  /*45c0*/  BRA.U UP1, `(.L_x_22) ;  /* 0x0000000101a07547 */ /* 0x000fea000b800000 */
[----:B------:R-:W1:Y:S01]  /*45d0*/  S2UR UR5, SR_CgaCtaId ;  /* 0x00000000000579c3 */ /* 0x000e620000008800 */
[----:B------:R-:W-:Y:S01]  /*45e0*/  NOP ;  /* 0x0000000000007918 */ /* 0x000fe20000000000 */
[----:B------:R-:W-:Y:S01]  /*45f0*/  UMOV UR4, 0x50 ;  /* 0x0000005000047882 */ /* 0x000fe20000000000 */
[----:B------:R-:W-:Y:S02]  /*4600*/  IMAD.U32 R0, RZ, RZ, UR12 ;  /* 0x0000000cff007e24 */ /* 0x000fe4000f8e00ff */
[----:B0-----:R-:W-:Y:S02]  /*4610*/  IMAD.MOV.U32 R3, RZ, RZ, 0xf ;  /* 0x0000000fff037424 */ /* 0x001fe400078e00ff */
[----:B------:R-:W-:Y:S01]  /*4620*/  IMAD.MOV.U32 R7, RZ, RZ, 0x1 ;  /* 0x00000001ff077424 */ /* 0x000fe200078e00ff */
[----:B------:R-:W-:-:S04]  /*4630*/  LOP3.LUT R0, R0, 0xffff, RZ, 0xc0, !PT ;  /* 0x0000ffff00007812 */ /* 0x000fc800078ec0ff */
[----:B------:R-:W-:-:S05]  /*4640*/  SHF.R.U32.HI R0, RZ, 0x5, R0 ;  /* 0x00000005ff007819 */ /* 0x000fca0000011600 */
[----:B------:R-:W-:Y:S01]  /*4650*/  VIADD R2, R0, 0x10 ;  /* 0x0000001000027836 */ /* 0x000fe20000000000 */
[----:B------:R-:W-:Y:S01]  /*4660*/  SHF.L.U32 R0, R3, R0, RZ ;  /* 0x0000000003007219 */ /* 0x000fe200000006ff */
[----:B-1----:R-:W-:-:S03]  /*4670*/  ULEA UR6, UR5, UR4, 0x18 ;  /* 0x0000000405067291 */ /* 0x002fc6000f8ec0ff */
[----:B------:R-:W-:-:S04]  /*4680*/  SHF.L.U32 R3, R7, R2, RZ ;  /* 0x0000000207037219 */ /* 0x000fc800000006ff */
[----:B------:R-:W-:Y:S02]  /*4690*/  LOP3.LUT R0, R3, R0, RZ, 0xfc, !PT ;  /* 0x0000000003007212 */ /* 0x000fe400078efcff */
[----:B------:R-:W0:Y:S02]  /*46a0*/  LDS R5, [UR6] ;  /* 0x00000006ff057984 */ /* 0x000e240008000800 */
[C---:B------:R-:W-:Y:S02]  /*46b0*/  LOP3.LUT R2, R0.reuse, 0xffff, RZ, 0xc0, !PT ;  /* 0x0000ffff00027812 */ /* 0x040fe400078ec0ff */
[----:B0-----:R-:W-:-:S04]  /*46c0*/  LOP3.LUT R3, R0, 0xffff, R5, 0x80, !PT ;  /* 0x0000ffff00037812 */ /* 0x001fc800078e8005 */
[----:B------:R-:W-:-:S13]  /*46d0*/  ISETP.NE.AND P0, PT, R3, R2, PT ;  /* 0x000000020300720c */ /* 0x000fda0003f05270 */
[----:B------:R-:W-:Y:S05]  /*46e0*/  @P0 BRA `(.L_x_23) ;  /* 0x0000000000500947 */ /* 0x000fea0003800000 */
[----:B------:R-:W-:Y:S02]  /*46f0*/  SHF.R.U32.HI R5, RZ, 0x10, R5 ;  /* 0x00000010ff057819 */ /* 0x000fe40000011605 */
[----:B------:R-:W-:-:S04]  /*4700*/  SHF.R.U32.HI R2, RZ, 0x10, R0 ;  /* 0x00000010ff027819 */ /* 0x000fc80000011600 */
[----:B------:R-:W-:-:S04]  /*4710*/  LOP3.LUT R5, R5, R2, RZ, 0xc0, !PT ;  /* 0x0000000205057212 */ /* 0x000fc800078ec0ff */
[----:B------:R-:W-:-:S13]  /*4720*/  ISETP.NE.AND P0, PT, R5, R2, PT ;  /* 0x000000020500720c */ /* 0x000fda0003f05270 */
[----:B------:R-:W-:Y:S05]  /*4730*/  @P0 BRA `(.L_x_24) ;  /* 0x0000000000300947 */ /* 0x000fea0003800000 */
[----:B------:R-:W-:Y:S01]  /*4740*/  R2UR UR4, R0 ;  /* 0x00000000000472ca */ /* 0x000fe200000e0000 */
[----:B------:R-:W-:Y:S01]  /*4750*/  VOTEU.ANY UR5, UPT, PT ;  /* 0x0000000000057886 */ /* 0x000fe200038e0100 */
[----:B------:R-:W0:Y:S01]  /*4760*/  S2R R0, SR_LANEID ;  /* 0x0000000000007919 */ /* 0x000e220000000000 */
[----:B------:R-:W-:-:S10]  /*4770*/  UFLO.U32 UR5, UR5 ;  /* 0x00000005000572bd */ /* 0x000fd400080e0000 */
[----:B------:R-:W-:-:S06]  /*4780*/  ULOP3.LUT UR4, URZ, UR4, URZ, 0x33, !UPT ;  /* 0x00000004ff047292 */ /* 0x000fcc000f8e33ff */
[----:B------:R-:W-:-:S04]  /*4790*/  IMAD.U32 R2, RZ, RZ, UR4 ;  /* 0x00000004ff027e24 */ /* 0x000fc8000f8e00ff */
[----:B------:R-:W1:Y:S02]  /*47a0*/  REDUX UR7, R2 ;  /* 0x00000000020773c4 */ /* 0x000e640000000000 */
[----:B------:R2:W-:Y:S01]  /*47b0*/  UTCATOMSWS.AND URZ, UR4 ;  /* 0x0000000400ff79e3 */ /* 0x0005e20008000000 */
[----:B0-----:R-:W-:Y:S01]  /*47c0*/  ISETP.EQ.U32.AND P0, PT, R0, UR5, PT ;  /* 0x0000000500007c0c */ /* 0x001fe2000bf02070 */
[----:B-1----:R-:W-:-:S12]  /*47d0*/  IMAD.U32 R0, RZ, RZ, UR7 ;  /* 0x00000007ff007e24 */ /* 0x002fd8000f8e00ff */
[----:B------:R2:W-:Y:S01]  /*47e0*/  @P0 ATOMS.AND RZ, [UR6], R0 ;  /* 0x00000000ffff098c */ /* 0x0005e2000a800006 */
[----:B------:R-:W-:Y:S05]  /*47f0*/  BRA `(.L_x_22) ;  /* 0x0000000000147947 */ /* 0x000fea0003800000 */
.L_x_24:
[----:B------:R-:W-:-:S07]  /*4800*/  MOV R2, 0x4820 ;  /* 0x0000482000027802 */ /* 0x000fce0000000f00 */
[----:B------:R-:W-:Y:S05]  /*4810*/  CALL.REL.NOINC `($__internal_0_$__cuda_sm10x_tcgen05_guardrail_trap_col_being_dealloced_not_returned_by_alloc) ;  /* 0x0000000000447944 */ /* 0x000fea0003c00000 */
[----:B------:R-:W-:Y:S05]  /*4820*/  BRA `(.L_x_22) ;  /* 0x0000000000087947 */ /* 0x000fea0003800000 */
.L_x_23:
[----:B------:R-:W-:-:S07]  /*4830*/  MOV R2, 0x4850 ;  /* 0x0000485000027802 */ /* 0x000fce0000000f00 */
[----:B------:R-:W-:Y:S05]  /*4840*/  CALL.REL.NOINC `($__internal_2_$__cuda_sm10x_tcgen05_guardrail_trap_unallocated_columns_being_dealloced) ;  /* 0x0000000000507944 */ /* 0x000fea0003c00000 */
.L_x_22:
[----:B------:R-:W-:Y:S01]  /*4850*/  NOP ;  /* 0x0000000000007918 */ /* 0x000fe20000000000 */
[----:B--2---:R-:W-:Y:S05]  /*4860*/  EXIT ;  /* 0x000000000000794d */ /* 0x004fea0003800000 */
.L_x_8:
[----:B------:R-:W1:Y:S02]  /*4870*/  SYNCS.PHASECHK.TRANS64.TRYWAIT P0, [UR11+0x3000], RZ ;  /* 0x003000ffff0075a7 */ /* 0x000e64000800110b */
[----:B-1----:R-:W-:Y:S05]  /*4880*/  @!P0 BRA `(.L_x_8) ;  /* 0xfffffffc00f88947 */ /* 0x002fea000383ffff */
[----:B------:R-:W-:Y:S05]  /*4890*/  BRA `(.L_x_7) ;  /* 0xffffffc800c87947 */ /* 0x000fea000383ffff */
.L_x_17:
[----:B------:R-:W2:Y:S02]  /*48a0*/  SYNCS.PHASECHK.TRANS64.TRYWAIT P1, [UR11+0x5010], RZ ;  /* 0x005010ffff0075a7 */ /* 0x000ea4000802110b */
[----:B--2---:R-:W-:Y:S05]  /*48b0*/  @!P1 BRA `(.L_x_17) ;  /* 0xfffffffc00f89947 */ /* 0x004fea000383ffff */
[----:B------:R-:W-:Y:S05]  /*48c0*/  BRA `(.L_x_25) ;  /* 0xffffffe000807947 */ /* 0x000fea000383ffff */
.L_x_18:
[----:B------:R-:W0:Y:S02]  /*48d0*/  SYNCS.PHASECHK.TRANS64.TRYWAIT P1, [UR40], R12 ;  /* 0x0000000cff0075a7 */ /* 0x000e240008021128 */
[----:B0-----:R-:W-:Y:S05]  /*48e0*/  @!P1 BRA `(.L_x_18) ;  /* 0xfffffffc00f89947 */ /* 0x001fea000383ffff */
[----:B------:R-:W-:Y:S05]  /*48f0*/  BRA `(.L_x_26) ;  /* 0xffffffe400fc7947 */ /* 0x000fea000383ffff */
.L_x_21:
[----:B------:R-:W0:Y:S02]  /*4900*/  SYNCS.PHASECHK.TRANS64.TRYWAIT P0, [UR40], R3 ;  /* 0x00000003ff0075a7 */ /* 0x000e240008001128 */
[----:B0-----:R-:W-:Y:S05]  /*4910*/  @!P0 BRA `(.L_x_21) ;  /* 0xfffffffc00f88947 */ /* 0x001fea000383ffff */
[----:B------:R-:W-:Y:S05]  /*4920*/  BRA `(.L_x_27) ;  /* 0xffffffec007c7947 */ /* 0x000fea000383ffff */
        .weak           $__internal_0_$__cuda_sm10x_tcgen05_guardrail_trap_col_being_dealloced_not_returned_by_alloc
        .type           $__internal_0_$__cuda_sm10x_tcgen05_guardrail_trap_col_being_dealloced_not_returned_by_alloc,@function
        .size           $__internal_0_$__cuda_sm10x_tcgen05_guardrail_trap_col_being_dealloced_not_returned_by_alloc,($__internal_1_$__cuda_sm10x_tcgen05_guardrail_trap_phase_invalid_during_alloc - $__internal_0_$__cuda_sm10x_tcgen05_guardrail_trap_col_being_dealloced_not_returned_by_alloc)
$__internal_0_$__cuda_sm10x_tcgen05_guardrail_trap_col_being_dealloced_not_returned_by_alloc:
[----:B------:R-:W-:Y:S05]  /*4930*/  BPT.TRAP 0x1 ;  /* 0x000000040000795c */ /* 0x000fea0000300000 */
[----:B------:R-:W-:-:S04]  /*4940*/  IMAD.MOV.U32 R3, RZ, RZ, 0x0 ;  /* 0x00000000ff037424 */ /* 0x000fc800078e00ff */
[----:B------:R-:W-:Y:S05]  /*4950*/  RET.REL.NODEC R2 `(attn_fwd) ;  /* 0xffffffb402a87950 */ /* 0x000fea0003c3ffff */
        .weak           $__internal_1_$__cuda_sm10x_tcgen05_guardrail_trap_phase_invalid_during_alloc
        .type           $__internal_1_$__cuda_sm10x_tcgen05_guardrail_trap_phase_invalid_during_alloc,@function
        .size           $__internal_1_$__cuda_sm10x_tcgen05_guardrail_trap_phase_invalid_during_alloc,($__internal_2_$__cuda_sm10x_tcgen05_guardrail_trap_unallocated_columns_being_dealloced - $__internal_1_$__cuda_sm10x_tcgen05_guardrail_trap_phase_invalid_during_alloc)
$__internal_1_$__cuda_sm10x_tcgen05_guardrail_trap_phase_invalid_during_alloc:
[----:B------:R-:W-:Y:S05]  /*4960*/  BPT.TRAP 0x1 ;  /* 0x000000040000795c */ /* 0x000fea0000300000 */
[----:B------:R-:W-:-:S04]  /*4970*/  IMAD.MOV.U32 R3, RZ, RZ, 0x0 ;  /* 0x00000000ff037424 */ /* 0x000fc800078e00ff */
[----:B------:R-:W-:Y:S05]  /*4980*/  RET.REL.NODEC R2 `(attn_fwd) ;  /* 0xffffffb4029c7950 */ /* 0x000fea0003c3ffff */
        .weak           $__internal_2_$__cuda_sm10x_tcgen05_guardrail_trap_unallocated_columns_being_dealloced
        .type           $__internal_2_$__cuda_sm10x_tcgen05_guardrail_trap_unallocated_columns_being_dealloced,@function
        .size           $__internal_2_$__cuda_sm10x_tcgen05_guardrail_trap_unallocated_columns_being_dealloced,(.L_x_31 - $__internal_2_$__cuda_sm10x_tcgen05_guardrail_trap_unallocated_columns_being_dealloced)
$__internal_2_$__cuda_sm10x_tcgen05_guardrail_trap_unallocated_columns_being_dealloced:
[----:B------:R-:W-:Y:S05]  /*4990*/  BPT.TRAP 0x1 ;  /* 0x000000040000795c */ /* 0x000fea0000300000 */
[----:B------:R-:W-:-:S04]  /*49a0*/  IMAD.MOV.U32 R3, RZ, RZ, 0x0 ;  /* 0x00000000ff037424 */ /* 0x000fc800078e00ff */
[----:B------:R-:W-:Y:S05]  /*49b0*/  RET.REL.NODEC R2 `(attn_fwd) ;  /* 0xffffffb402907950 */ /* 0x000fea0003c3ffff */
.L_x_28:
[----:B------:R-:W-:-:S00]  /*49c0*/  BRA `(.L_x_28) ;  /* 0xfffffffc00fc7947 */ /* 0x000fc0000383ffff */
[----:B------:R-:W-:-:S00]  /*49d0*/  NOP ;  /* 0x0000000000007918 */ /* 0x000fc00000000000 */
        /* <DEDUP_REMOVED lines=10> */
.L_x_31:


//--------------------- .nv.global.init           --------------------------
	.section	.nv.global.init,"aw",@progbits
.nv.global.init:
	.type		_$_str,@object
	.size		_$_str,(.L_3 - _$_str)
_$_str:
        /*0000*/ 	.byte	0x5f, 0x5f, 0x43, 0x55, 0x44, 0x41, 0x5f, 0x46, 0x54, 0x5a, 0x00
.L_3:


//--------------------- .nv.shared.attn_fwd       --------------------------
	.section	.nv.shared.attn_fwd,"aw",@nobits
	.sectionflags	@""
	.align	16
	.zero		1024


//--------------------- .nv.shared.reserved.0     --------------------------
	.section	.nv.shared.reserved.0,"aw",@nobits
	.align	8
	.weak		__nv_reservedSMEM_offset_0_alias
	.size		__nv_reservedSMEM_offset_0_alias, 0, 64
	.other		__nv_reservedSMEM_offset_0_alias,@"STO_CUDA_RESERVED_SHARED STV_DEFAULT"
__nv_reservedSMEM_offset_0_alias:
	.zero		0
.nv.shared.reserved.0:
	.zero		64
	.weak		__nv_reservedSMEM_allocation_phase
	.type		__nv_reservedSMEM_allocation_phase,@object
	.size		__nv_reservedSMEM_allocation_phase,(.L_0 - __nv_reservedSMEM_allocation_phase)
__nv_reservedSMEM_allocation_phase:
	.zero		1
.L_0:
	.zero		7
	.weak		__nv_reservedSMEM_devtool_atexit_pc
	.type		__nv_reservedSMEM_devtool_atexit_pc,@object
	.size		__nv_reservedSMEM_devtool_atexit_pc,(__nv_reservedSMEM_allocation_mask - __nv_reservedSMEM_devtool_atexit_pc)
__nv_reservedSMEM_devtool_atexit_pc:
	.zero		8
	.weak		__nv_reservedSMEM_allocation_mask
	.type		__nv_reservedSMEM_allocation_mask,@object
	.size		__nv_reservedSMEM_allocation_mask,(.L_2 - __nv_reservedSMEM_allocation_mask)
__nv_reservedSMEM_allocation_mask:
	.zero		4
.L_2:


//--------------------- .nv.constant0.attn_fwd    --------------------------
	.section	.nv.constant0.attn_fwd,"a",@progbits
	.sectionflags	@""
	.align	4
.nv.constant0.attn_fwd:
	.zero		1032


//--------------------- SYMBOLS --------------------------

	.type		.nv.reservedSmem.offset0,@object
	.size		.nv.reservedSmem.offset0,0x4
	.type		.nv.reservedSmem.cap,@object
	.size		.nv.reservedSmem.cap,0x4
